	.headerflags	@"EF_CUDA_TEXMODE_UNIFIED EF_CUDA_64BIT_ADDRESS EF_CUDA_SM86 EF_CUDA_VIRTUAL_SM(EF_CUDA_SM86)"
	.elftype	@"ET_EXEC"


//--------------------- .nv.info                  --------------------------
	.section	.nv.info,"",@"SHT_CUDA_INFO"
	.align	4


	//----- nvinfo : EIATTR_REGCOUNT
	.align		4
        /*0000*/ 	.byte	0x04, 0x2f
        /*0002*/ 	.short	(.L_2 - .L_1)
	.align		4
.L_1:
        /*0004*/ 	.word	index@(triton_red_fused__to_copy_add_amax_amin_clamp_gelu_mul_reciprocal_17)
        /*0008*/ 	.word	0x00000027


	//----- nvinfo : EIATTR_MIN_STACK_SIZE
	.align		4
.L_2:
        /*000c*/ 	.byte	0x04, 0x12
        /*000e*/ 	.short	(.L_4 - .L_3)
	.align		4
.L_3:
        /*0010*/ 	.word	index@(triton_red_fused__to_copy_add_amax_amin_clamp_gelu_mul_reciprocal_17)
        /*0014*/ 	.word	0x00000000


	//----- nvinfo : EIATTR_FRAME_SIZE
	.align		4
.L_4:
        /*0018*/ 	.byte	0x04, 0x11
        /*001a*/ 	.short	(.L_6 - .L_5)
	.align		4
.L_5:
        /*001c*/ 	.word	index@(triton_red_fused__to_copy_add_amax_amin_clamp_gelu_mul_reciprocal_17)
        /*0020*/ 	.word	0x00000000


	//----- nvinfo : EIATTR_MIN_STACK_SIZE
	.align		4
.L_6:
        /*0024*/ 	.byte	0x04, 0x12
        /*0026*/ 	.short	(.L_8 - .L_7)
	.align		4
.L_7:
        /*0028*/ 	.word	index@(triton_red_fused__to_copy_add_amax_amin_clamp_gelu_mul_reciprocal_17)
        /*002c*/ 	.word	0x00000000
.L_8:


//--------------------- .nv.info.triton_red_fused__to_copy_add_amax_amin_clamp_gelu_mul_reciprocal_17 --------------------------
	.section	.nv.info.triton_red_fused__to_copy_add_amax_amin_clamp_gelu_mul_reciprocal_17,"",@"SHT_CUDA_INFO"
	.sectionflags	@""
	.align	4


	//----- nvinfo : EIATTR_CUDA_API_VERSION
	.align		4
        /*0000*/ 	.byte	0x04, 0x37
        /*0002*/ 	.short	(.L_10 - .L_9)
.L_9:
        /*0004*/ 	.word	0x0000007c


	//----- nvinfo : EIATTR_SW2861232_WAR
	.align		4
.L_10:
        /*0008*/ 	.byte	0x01, 0x35
	.zero		2


	//----- nvinfo : EIATTR_PARAM_CBANK
	.align		4
        /*000c*/ 	.byte	0x04, 0x0a
        /*000e*/ 	.short	(.L_12 - .L_11)
	.align		4
.L_11:
        /*0010*/ 	.word	index@(.nv.constant0.triton_red_fused__to_copy_add_amax_amin_clamp_gelu_mul_reciprocal_17)
        /*0014*/ 	.short	0x0160
        /*0016*/ 	.short	0x0058


	//----- nvinfo : EIATTR_CBANK_PARAM_SIZE
	.align		4
.L_12:
        /*0018*/ 	.byte	0x03, 0x19
        /*001a*/ 	.short	0x0058


	//----- nvinfo : EIATTR_KPARAM_INFO
	.align		4
        /*001c*/ 	.byte	0x04, 0x17
        /*001e*/ 	.short	(.L_14 - .L_13)
.L_13:
        /*0020*/ 	.word	0x00000000
        /*0024*/ 	.short	0x000b
        /*0026*/ 	.short	0x0050
        /*0028*/ 	.byte	0x00, 0xf4, 0x21, 0x00


	//----- nvinfo : EIATTR_KPARAM_INFO
	.align		4
.L_14:
        /*002c*/ 	.byte	0x04, 0x17
        /*002e*/ 	.short	(.L_16 - .L_15)
.L_15:
        /*0030*/ 	.word	0x00000000
        /*0034*/ 	.short	0x000a
        /*0036*/ 	.short	0x004c
        /*0038*/ 	.byte	0x00, 0xf0, 0x11, 0x00


	//----- nvinfo : EIATTR_KPARAM_INFO
	.align		4
.L_16:
        /*003c*/ 	.byte	0x04, 0x17
        /*003e*/ 	.short	(.L_18 - .L_17)
.L_17:
        /*0040*/ 	.word	0x00000000
        /*0044*/ 	.short	0x0009
        /*0046*/ 	.short	0x0048
        /*0048*/ 	.byte	0x00, 0xf0, 0x11, 0x00


	//----- nvinfo : EIATTR_KPARAM_INFO
	.align		4
.L_18:
        /*004c*/ 	.byte	0x04, 0x17
        /*004e*/ 	.short	(.L_20 - .L_19)
.L_19:
        /*0050*/ 	.word	0x00000000
        /*0054*/ 	.short	0x0008
        /*0056*/ 	.short	0x0040
        /*0058*/ 	.byte	0x00, 0xf4, 0x21, 0x00


	//----- nvinfo : EIATTR_KPARAM_INFO
	.align		4
.L_20:
        /*005c*/ 	.byte	0x04, 0x17
        /*005e*/ 	.short	(.L_22 - .L_21)
.L_21:
        /*0060*/ 	.word	0x00000000
        /*0064*/ 	.short	0x0007
        /*0066*/ 	.short	0x0038
        /*0068*/ 	.byte	0x00, 0xf4, 0x21, 0x00


	//----- nvinfo : EIATTR_KPARAM_INFO
	.align		4
.L_22:
        /*006c*/ 	.byte	0x04, 0x17
        /*006e*/ 	.short	(.L_24 - .L_23)
.L_23:
        /*0070*/ 	.word	0x00000000
        /*0074*/ 	.short	0x0006
        /*0076*/ 	.short	0x0030
        /*0078*/ 	.byte	0x00, 0xf4, 0x21, 0x00


	//----- nvinfo : EIATTR_KPARAM_INFO
	.align		4
.L_24:
        /*007c*/ 	.byte	0x04, 0x17
        /*007e*/ 	.short	(.L_26 - .L_25)
.L_25:
        /*0080*/ 	.word	0x00000000
        /*0084*/ 	.short	0x0005
        /*0086*/ 	.short	0x0028
        /*0088*/ 	.byte	0x00, 0xf4, 0x21, 0x00


	//----- nvinfo : EIATTR_KPARAM_INFO
	.align		4
.L_26:
        /*008c*/ 	.byte	0x04, 0x17
        /*008e*/ 	.short	(.L_28 - .L_27)
.L_27:
        /*0090*/ 	.word	0x00000000
        /*0094*/ 	.short	0x0004
        /*0096*/ 	.short	0x0020
        /*0098*/ 	.byte	0x00, 0xf4, 0x21, 0x00


	//----- nvinfo : EIATTR_KPARAM_INFO
	.align		4
.L_28:
        /*009c*/ 	.byte	0x04, 0x17
        /*009e*/ 	.short	(.L_30 - .L_29)
.L_29:
        /*00a0*/ 	.word	0x00000000
        /*00a4*/ 	.short	0x0003
        /*00a6*/ 	.short	0x0018
        /*00a8*/ 	.byte	0x00, 0xf4, 0x21, 0x00


	//----- nvinfo : EIATTR_KPARAM_INFO
	.align		4
.L_30:
        /*00ac*/ 	.byte	0x04, 0x17
        /*00ae*/ 	.short	(.L_32 - .L_31)
.L_31:
        /*00b0*/ 	.word	0x00000000
        /*00b4*/ 	.short	0x0002
        /*00b6*/ 	.short	0x0010
        /*00b8*/ 	.byte	0x00, 0xf4, 0x21, 0x00


	//----- nvinfo : EIATTR_KPARAM_INFO
	.align		4
.L_32:
        /*00bc*/ 	.byte	0x04, 0x17
        /*00be*/ 	.short	(.L_34 - .L_33)
.L_33:
        /*00c0*/ 	.word	0x00000000
        /*00c4*/ 	.short	0x0001
        /*00c6*/ 	.short	0x0008
        /*00c8*/ 	.byte	0x00, 0xf4, 0x21, 0x00


	//----- nvinfo : EIATTR_KPARAM_INFO
	.align		4
.L_34:
        /*00cc*/ 	.byte	0x04, 0x17
        /*00ce*/ 	.short	(.L_36 - .L_35)
.L_35:
        /*00d0*/ 	.word	0x00000000
        /*00d4*/ 	.short	0x0000
        /*00d6*/ 	.short	0x0000
        /*00d8*/ 	.byte	0x00, 0xf4, 0x21, 0x00


	//----- nvinfo : EIATTR_MAXREG_COUNT
	.align		4
.L_36:
        /*00dc*/ 	.byte	0x03, 0x1b
        /*00de*/ 	.short	0x0080


	//----- nvinfo : EIATTR_COOP_GROUP_MASK_REGIDS
	.align		4
        /*00e0*/ 	.byte	0x04, 0x29
        /*00e2*/ 	.short	(.L_38 - .L_37)


	//   ....[0]....
.L_37:
        /*00e4*/ 	.word	0xffffffff


	//   ....[1]....
        /*00e8*/ 	.word	0xffffffff


	//   ....[2]....
        /*00ec*/ 	.word	0xffffffff


	//   ....[3]....
        /*00f0*/ 	.word	0xffffffff


	//   ....[4]....
        /*00f4*/ 	.word	0xffffffff


	//   ....[5]....
        /*00f8*/ 	.word	0xffffffff


	//   ....[6]....
        /*00fc*/ 	.word	0xffffffff


	//   ....[7]....
        /*0100*/ 	.word	0xffffffff


	//   ....[8]....
        /*0104*/ 	.word	0xffffffff


	//   ....[9]....
        /*0108*/ 	.word	0xffffffff


	//   ....[10]....
        /*010c*/ 	.word	0xffffffff


	//   ....[11]....
        /*0110*/ 	.word	0xffffffff


	//   ....[12]....
        /*0114*/ 	.word	0xffffffff


	//   ....[13]....
        /*0118*/ 	.word	0xffffffff


	//   ....[14]....
        /*011c*/ 	.word	0xffffffff


	//   ....[15]....
        /*0120*/ 	.word	0xffffffff


	//   ....[16]....
        /*0124*/ 	.word	0xffffffff


	//   ....[17]....
        /*0128*/ 	.word	0xffffffff


	//   ....[18]....
        /*012c*/ 	.word	0xffffffff


	//   ....[19]....
        /*0130*/ 	.word	0xffffffff


	//   ....[20]....
        /*0134*/ 	.word	0xffffffff


	//   ....[21]....
        /*0138*/ 	.word	0xffffffff


	//   ....[22]....
        /*013c*/ 	.word	0xffffffff


	//   ....[23]....
        /*0140*/ 	.word	0xffffffff


	//   ....[24]....
        /*0144*/ 	.word	0xffffffff


	//   ....[25]....
        /*0148*/ 	.word	0xffffffff


	//   ....[26]....
        /*014c*/ 	.word	0xffffffff


	//   ....[27]....
        /*0150*/ 	.word	0xffffffff


	//----- nvinfo : EIATTR_COOP_GROUP_INSTR_OFFSETS
	.align		4
.L_38:
        /*0154*/ 	.byte	0x04, 0x28
        /*0156*/ 	.short	(.L_40 - .L_39)


	//   ....[0]....
.L_39:
        /*0158*/ 	.word	0x000011a0


	//   ....[1]....
        /*015c*/ 	.word	0x000011e0


	//   ....[2]....
        /*0160*/ 	.word	0x00001220


	//   ....[3]....
        /*0164*/ 	.word	0x00001260


	//   ....[4]....
        /*0168*/ 	.word	0x000012b0


	//   ....[5]....
        /*016c*/ 	.word	0x000012e0


	//   ....[6]....
        /*0170*/ 	.word	0x00001330


	//   ....[7]....
        /*0174*/ 	.word	0x00001360


	//   ....[8]....
        /*0178*/ 	.word	0x000013e0


	//   ....[9]....
        /*017c*/ 	.word	0x00001410


	//   ....[10]....
        /*0180*/ 	.word	0x00001510


	//   ....[11]....
        /*0184*/ 	.word	0x00001560


	//   ....[12]....
        /*0188*/ 	.word	0x000015a0


	//   ....[13]....
        /*018c*/ 	.word	0x000015d0


	//   ....[14]....
        /*0190*/ 	.word	0x000015f0


	//   ....[15]....
        /*0194*/ 	.word	0x00001670


	//   ....[16]....
        /*0198*/ 	.word	0x00001690


	//   ....[17]....
        /*019c*/ 	.word	0x000016c0


	//   ....[18]....
        /*01a0*/ 	.word	0x00001720


	//   ....[19]....
        /*01a4*/ 	.word	0x00001750


	//   ....[20]....
        /*01a8*/ 	.word	0x00001790


	//   ....[21]....
        /*01ac*/ 	.word	0x000017e0


	//   ....[22]....
        /*01b0*/ 	.word	0x00001830


	//   ....[23]....
        /*01b4*/ 	.word	0x00001860


	//   ....[24]....
        /*01b8*/ 	.word	0x000019d0


	//   ....[25]....
        /*01bc*/ 	.word	0x00001a30


	//   ....[26]....
        /*01c0*/ 	.word	0x00001a70


	//   ....[27]....
        /*01c4*/ 	.word	0x00001ab0


	//----- nvinfo : EIATTR_EXIT_INSTR_OFFSETS
	.align		4
.L_40:
        /*01c8*/ 	.byte	0x04, 0x1c
        /*01ca*/ 	.short	(.L_42 - .L_41)


	//   ....[0]....
.L_41:
        /*01cc*/ 	.word	0x000029d0


	//----- nvinfo : EIATTR_REQNTID
	.align		4
.L_42:
        /*01d0*/ 	.byte	0x04, 0x10
        /*01d2*/ 	.short	(.L_44 - .L_43)
.L_43:
        /*01d4*/ 	.word	0x00000200
        /*01d8*/ 	.word	0x00000001
        /*01dc*/ 	.word	0x00000001


	//----- nvinfo : EIATTR_CRS_STACK_SIZE
	.align		4
.L_44:
        /*01e0*/ 	.byte	0x04, 0x1e
        /*01e2*/ 	.short	(.L_46 - .L_45)
.L_45:
        /*01e4*/ 	.word	0x00000000
.L_46:


//--------------------- .nv.callgraph             --------------------------
	.section	.nv.callgraph,"",@"SHT_CUDA_CALLGRAPH"
	.align	4
	.sectionentsize	8
	.align		4
        /*0000*/ 	.word	0x00000000
	.align		4
        /*0004*/ 	.word	0xffffffff
	.align		4
        /*0008*/ 	.word	0x00000000
	.align		4
        /*000c*/ 	.word	0xfffffffe
	.align		4
        /*0010*/ 	.word	0x00000000
	.align		4
        /*0014*/ 	.word	0xfffffffd
	.align		4
        /*0018*/ 	.word	0x00000000
	.align		4
        /*001c*/ 	.word	0xfffffffc


//--------------------- .nv.rel.action            --------------------------
	.section	.nv.rel.action,"",@"SHT_CUDA_RELOCINFO"
	.align	8
	.sectionentsize	8
        /*0000*/ 	.byte	0x73, 0x00, 0x00, 0x00, 0x00, 0x00, 0x00, 0x00, 0x00, 0x00, 0x00, 0x11, 0x25, 0x00, 0x05, 0x36


//--------------------- .nv.constant4             --------------------------
	.section	.nv.constant4,"a",@progbits
	.align	8
	.align		8
.nv.constant4:
        /*0000*/ 	.dword	_$_str


//--------------------- .nv.constant0.triton_red_fused__to_copy_add_amax_amin_clamp_gelu_mul_reciprocal_17 --------------------------
	.section	.nv.constant0.triton_red_fused__to_copy_add_amax_amin_clamp_gelu_mul_reciprocal_17,"a",@progbits
	.sectionflags	@""
	.align	4
.nv.constant0.triton_red_fused__to_copy_add_amax_amin_clamp_gelu_mul_reciprocal_17:
	.zero		440


//--------------------- .text.triton_red_fused__to_copy_add_amax_amin_clamp_gelu_mul_reciprocal_17 --------------------------
	.section	.text.triton_red_fused__to_copy_add_amax_amin_clamp_gelu_mul_reciprocal_17,"ax",@progbits
	.sectionflags	@"SHF_BARRIERS=1"
	.sectioninfo	@"SHI_REGISTERS=39"
	.align	128
        .global         triton_red_fused__to_copy_add_amax_amin_clamp_gelu_mul_reciprocal_17
        .type           triton_red_fused__to_copy_add_amax_amin_clamp_gelu_mul_reciprocal_17,@function
        .size           triton_red_fused__to_copy_add_amax_amin_clamp_gelu_mul_reciprocal_17,(.L_x_27 - triton_red_fused__to_copy_add_amax_amin_clamp_gelu_mul_reciprocal_17)
        .other          triton_red_fused__to_copy_add_amax_amin_clamp_gelu_mul_reciprocal_17,@"STO_CUDA_ENTRY STV_DEFAULT"
triton_red_fused__to_copy_add_amax_amin_clamp_gelu_mul_reciprocal_17:
.text.triton_red_fused__to_copy_add_amax_amin_clamp_gelu_mul_reciprocal_17:
[----:B------:R-:W-:Y:S02]  /*0000*/  IMAD.MOV.U32 R1, RZ, RZ, c[0x0][0x28] ;  /* 0x00000a00ff017624 */ /* 0x000fe400078e00ff */
[----:B------:R-:W0:Y:S01]  /*0010*/  S2R R14, SR_TID.X ;  /* 0x00000000000e7919 */ /* 0x000e220000002100 */
[----:B------:R-:W1:Y:S01]  /*0020*/  S2UR UR4, SR_CTAID.X ;  /* 0x00000000000479c3 */ /* 0x000e620000002500 */
[----:B------:R-:W-:Y:S01]  /*0030*/  IMAD.MOV.U32 R5, RZ, RZ, 0x2 ;  /* 0x00000002ff057424 */ /* 0x000fe200078e00ff */
[----:B------:R-:W-:Y:S01]  /*0040*/  PRMT R6, RZ, 0x7610, R6 ;  /* 0x00007610ff067816 */ /* 0x000fe20000000006 */
[----:B------:R-:W-:Y:S01]  /*0050*/  ULDC.64 UR6, c[0x0][0x118] ;  /* 0x0000460000067ab9 */ /* 0x000fe20000000a00 */
[----:B0-----:R-:W-:Y:S01]  /*0060*/  SHF.R.U32.HI R0, RZ, 0x8, R14 ;  /* 0x00000008ff007819 */ /* 0x001fe2000001160e */
[----:B-1----:R-:W-:-:S03]  /*0070*/  USHF.L.U32 UR4, UR4, 0x1, URZ ;  /* 0x0000000104047899 */ /* 0x002fc6000800063f */
[----:B------:R-:W-:-:S04]  /*0080*/  SGXT.U32 R0, R0, 0x1 ;  /* 0x000000010000781a */ /* 0x000fc80000000000 */
[----:B------:R-:W-:-:S04]  /*0090*/  LOP3.LUT R4, R0, UR4, RZ, 0xfc, !PT ;  /* 0x0000000400047c12 */ /* 0x000fc8000f8efcff */
[C---:B------:R-:W-:Y:S01]  /*00a0*/  ISETP.GE.AND P1, PT, R4.reuse, 0xe10, PT ;  /* 0x00000e100400780c */ /* 0x040fe20003f26270 */
[----:B------:R-:W-:Y:S01]  /*00b0*/  IMAD.WIDE R2, R4, R5, c[0x0][0x168] ;  /* 0x00005a0004027625 */ /* 0x000fe200078e0205 */
[----:B------:R-:W-:-:S03]  /*00c0*/  PRMT R7, RZ, 0x7610, R7 ;  /* 0x00007610ff077816 */ /* 0x000fc60000000007 */
[----:B------:R-:W-:-:S08]  /*00d0*/  IMAD.WIDE R4, R4, R5, c[0x0][0x170] ;  /* 0x00005c0004047625 */ /* 0x000fd000078e0205 */
[----:B------:R0:W2:Y:S04]  /*00e0*/  @!P1 LDG.E.EL.U16 R6, [R2.64] ;  /* 0x0000000602069981 */ /* 0x0000a8000c2e1500 */
[----:B------:R-:W3:Y:S01]  /*00f0*/  @!P1 LDG.E.EL.U16 R7, [R4.64] ;  /* 0x0000000604079981 */ /* 0x000ee2000c2e1500 */
[C---:B------:R-:W-:Y:S01]  /*0100*/  IMAD.SHL.U32 R16, R14.reuse, 0x8, RZ ;  /* 0x000000080e107824 */ /* 0x040fe200078e00ff */
[----:B------:R-:W-:Y:S01]  /*0110*/  LOP3.LUT R15, R14, 0x100, RZ, 0xc0, !PT ;  /* 0x000001000e0f7812 */ /* 0x000fe200078ec0ff */
[----:B------:R-:W-:Y:S01]  /*0120*/  IMAD.MOV.U32 R25, RZ, RZ, 0x7f800000 ;  /* 0x7f800000ff197424 */ /* 0x000fe200078e00ff */
[----:B------:R-:W1:Y:S01]  /*0130*/  S2R R9, SR_CTAID.X ;  /* 0x0000000000097919 */ /* 0x000e620000002500 */
[----:B------:R-:W-:Y:S01]  /*0140*/  IMAD.MOV.U32 R24, RZ, RZ, -0x800000 ;  /* 0xff800000ff187424 */ /* 0x000fe200078e00ff */
[----:B------:R-:W-:Y:S01]  /*0150*/  LOP3.LUT R16, R16, 0xff8, RZ, 0xc0, !PT ;  /* 0x00000ff810107812 */ /* 0x000fe200078ec0ff */
[----:B0-----:R-:W-:Y:S01]  /*0160*/  IMAD.SHL.U32 R2, R14, 0x10, RZ ;  /* 0x000000100e027824 */ /* 0x001fe200078e00ff */
[----:B------:R-:W-:Y:S01]  /*0170*/  UMOV UR5, 0xfffffc00 ;  /* 0xfffffc0000057882 */ /* 0x000fe20000000000 */
[----:B------:R-:W-:Y:S01]  /*0180*/  IMAD.MOV.U32 R23, RZ, RZ, -0x800000 ;  /* 0xff800000ff177424 */ /* 0x000fe200078e00ff */
[----:B------:R-:W-:Y:S01]  /*0190*/  UISETP.GE.AND UP1, UPT, UR4, 0xe10, UPT ;  /* 0x00000e100400788c */ /* 0x000fe2000bf26270 */
[----:B------:R-:W-:Y:S01]  /*01a0*/  IMAD.MOV.U32 R22, RZ, RZ, 0x7f800000 ;  /* 0x7f800000ff167424 */ /* 0x000fe200078e00ff */
[----:B------:R-:W-:Y:S01]  /*01b0*/  LOP3.LUT R2, R2, 0x1ff0, RZ, 0xc0, !PT ;  /* 0x00001ff002027812 */ /* 0x000fe200078ec0ff */
[----:B------:R-:W-:Y:S01]  /*01c0*/  IMAD.MOV.U32 R27, RZ, RZ, -0x800000 ;  /* 0xff800000ff1b7424 */ /* 0x000fe200078e00ff */
[----:B------:R-:W-:Y:S01]  /*01d0*/  UMOV UR8, 0xffffffff ;  /* 0xffffffff00087882 */ /* 0x000fe20000000000 */
[----:B------:R-:W-:-:S02]  /*01e0*/  IMAD.MOV.U32 R26, RZ, RZ, -0x800000 ;  /* 0xff800000ff1a7424 */ /* 0x000fc400078e00ff */
[----:B-1----:R-:W-:Y:S01]  /*01f0*/  IMAD R3, R9, 0x2, R0 ;  /* 0x0000000209037824 */ /* 0x002fe200078e0200 */
[----:B------:R-:W-:Y:S01]  /*0200*/  SHF.R.U32.HI R0, RZ, 0x4, R14 ;  /* 0x00000004ff007819 */ /* 0x000fe2000001160e */
[----:B------:R-:W-:-:S03]  /*0210*/  IMAD.MOV.U32 R9, RZ, RZ, 0x4 ;  /* 0x00000004ff097424 */ /* 0x000fc600078e00ff */
[----:B------:R-:W-:Y:S01]  /*0220*/  LOP3.LUT R13, R0, 0x10, RZ, 0xc0, !PT ;  /* 0x00000010000d7812 */ /* 0x000fe200078ec0ff */
[----:B------:R-:W-:-:S04]  /*0230*/  IMAD.SHL.U32 R0, R14, 0x4, RZ ;  /* 0x000000040e007824 */ /* 0x000fc800078e00ff */
[----:B------:R-:W-:Y:S01]  /*0240*/  IMAD.IADD R13, R13, 0x1, R2 ;  /* 0x000000010d0d7824 */ /* 0x000fe200078e0202 */
[----:B------:R-:W-:Y:S01]  /*0250*/  LOP3.LUT R0, R0, 0x3fc, RZ, 0xc0, !PT ;  /* 0x000003fc00007812 */ /* 0x000fe200078ec0ff */
[----:B------:R-:W-:-:S04]  /*0260*/  IMAD.MOV.U32 R2, RZ, RZ, 0x7f800000 ;  /* 0x7f800000ff027424 */ /* 0x000fc800078e00ff */
[----:B------:R-:W-:Y:S02]  /*0270*/  IMAD R3, R3, 0x3000, R0 ;  /* 0x0000300003037824 */ /* 0x000fe400078e0200 */
[----:B------:R-:W-:Y:S02]  /*0280*/  IMAD.MOV.U32 R0, RZ, RZ, 0x7f800000 ;  /* 0x7f800000ff007424 */ /* 0x000fe400078e00ff */
[----:B--2---:R-:W-:-:S05]  /*0290*/  IMAD.U32 R8, R6, 0x10000, RZ ;  /* 0x0001000006087824 */ /* 0x004fca00078e00ff */
[----:B------:R-:W-:Y:S01]  /*02a0*/  FSETP.GE.AND P0, PT, R8, RZ, PT ;  /* 0x000000ff0800720b */ /* 0x000fe20003f06000 */
[----:B---3--:R-:W-:-:S03]  /*02b0*/  IMAD.U32 R8, R7, 0x10000, RZ ;  /* 0x0001000007087824 */ /* 0x008fc600078e00ff */
[----:B------:R-:W-:Y:S02]  /*02c0*/  SEL R6, R6, RZ, !P0 ;  /* 0x000000ff06067207 */ /* 0x000fe40004000000 */
[----:B------:R-:W-:Y:S02]  /*02d0*/  FSETP.GTU.AND P0, PT, R8, RZ, PT ;  /* 0x000000ff0800720b */ /* 0x000fe40003f0c000 */
[----:B------:R-:W-:Y:S01]  /*02e0*/  LOP3.LUT R8, R14, 0x1ff, RZ, 0xc0, !PT ;  /* 0x000001ff0e087812 */ /* 0x000fe200078ec0ff */
[----:B------:R-:W-:Y:S01]  /*02f0*/  IMAD.U32 R6, R6, 0x10000, RZ ;  /* 0x0001000006067824 */ /* 0x000fe200078e00ff */
[----:B------:R-:W-:-:S03]  /*0300*/  SEL R7, R7, RZ, P0 ;  /* 0x000000ff07077207 */ /* 0x000fc60000000000 */
[----:B------:R-:W-:Y:S01]  /*0310*/  FADD R6, RZ, -R6 ;  /* 0x80000006ff067221 */ /* 0x000fe20000000000 */
[----:B------:R-:W-:-:S04]  /*0320*/  IMAD.WIDE.U32 R10, R8, R9, c[0x0][0x180] ;  /* 0x00006000080a7625 */ /* 0x000fc800078e0009 */
[----:B------:R-:W-:Y:S01]  /*0330*/  FSETP.NAN.AND P2, PT, R6, R6, PT ;  /* 0x000000060600720b */ /* 0x000fe20003f48000 */
[----:B------:R-:W-:Y:S02]  /*0340*/  IMAD.U32 R7, R7, 0x10000, RZ ;  /* 0x0001000007077824 */ /* 0x000fe400078e00ff */
[----:B------:R-:W-:-:S03]  /*0350*/  IMAD.WIDE.U32 R8, R8, R9, c[0x0][0x178] ;  /* 0x00005e0008087625 */ /* 0x000fc600078e0009 */
[----:B------:R-:W-:Y:S01]  /*0360*/  FSETP.GT.AND P0, PT, R6, R7, PT ;  /* 0x000000070600720b */ /* 0x000fe20003f04000 */
[----:B------:R-:W-:Y:S02]  /*0370*/  IMAD.MOV.U32 R12, RZ, RZ, R10 ;  /* 0x000000ffff0c7224 */ /* 0x000fe400078e000a */
[----:B------:R-:W-:-:S04]  /*0380*/  IMAD.MOV.U32 R10, RZ, RZ, R8 ;  /* 0x000000ffff0a7224 */ /* 0x000fc800078e0008 */
[----:B------:R-:W-:-:S05]  /*0390*/  @!P2 FSEL R6, R6, R7, P0 ;  /* 0x000000070606a208 */ /* 0x000fca0000000000 */
[----:B------:R-:W-:-:S05]  /*03a0*/  FMUL R8, R6, 0.0078740157186985015869 ;  /* 0x3c01020406087820 */ /* 0x000fca0000400000 */
[C---:B------:R-:W-:Y:S02]  /*03b0*/  FSETP.GT.AND P0, PT, R8.reuse, 9.9999997473787516356e-06, PT ;  /* 0x3727c5ac0800780b */ /* 0x040fe40003f04000 */
[----:B------:R-:W-:-:S11]  /*03c0*/  FSETP.NAN.AND P2, PT, R8, R8, PT ;  /* 0x000000080800720b */ /* 0x000fd60003f48000 */
[----:B------:R-:W-:Y:S02]  /*03d0*/  @!P0 FSEL R8, R8, 9.9999997473787516356e-06, P2 ;  /* 0x3727c5ac08088808 */ /* 0x000fe40001000000 */
.L_x_12:
[----:B------:R-:W-:Y:S01]  /*03e0*/  IMAD.U32 R4, RZ, RZ, UR5 ;  /* 0x00000005ff047e24 */ /* 0x000fe2000f8e00ff */
[----:B------:R-:W-:Y:S01]  /*03f0*/  CS2R R6, SRZ ;  /* 0x0000000000067805 */ /* 0x000fe2000001ff00 */
[----:B------:R-:W-:-:S03]  /*0400*/  IMAD.MOV.U32 R18, RZ, RZ, 0x4 ;  /* 0x00000004ff127424 */ /* 0x000fc600078e00ff */
[----:B------:R-:W-:Y:S02]  /*0410*/  IADD3 R17, R3, 0x400, R4 ;  /* 0x0000040003117810 */ /* 0x000fe40007ffe004 */
[----:B------:R-:W-:-:S03]  /*0420*/  CS2R R4, SRZ ;  /* 0x0000000000047805 */ /* 0x000fc6000001ff00 */
[----:B------:R-:W-:-:S05]  /*0430*/  IMAD.WIDE R18, R17, R18, c[0x0][0x160] ;  /* 0x0000580011127625 */ /* 0x000fca00078e0212 */
[----:B------:R0:W2:Y:S01]  /*0440*/  @!P1 LDG.E.EF.128 R4, [R18.64] ;  /* 0x0000000612049981 */ /* 0x0000a2000c0e1d00 */
[----:B------:R-:W-:Y:S02]  /*0450*/  IMAD.MOV.U32 R20, RZ, RZ, R12 ;  /* 0x000000ffff147224 */ /* 0x000fe400078e000c */
[----:B------:R-:W-:-:S05]  /*0460*/  IMAD.MOV.U32 R21, RZ, RZ, R11 ;  /* 0x000000ffff157224 */ /* 0x000fca00078e000b */
[----:B------:R1:W3:Y:S01]  /*0470*/  LDG.E.EL R20, [R20.64] ;  /* 0x0000000614147981 */ /* 0x0002e2000c2e1900 */
[----:B0-----:R-:W-:Y:S02]  /*0480*/  IMAD.MOV.U32 R18, RZ, RZ, R10 ;  /* 0x000000ffff127224 */ /* 0x001fe400078e000a */
[----:B------:R-:W-:-:S05]  /*0490*/  IMAD.MOV.U32 R19, RZ, RZ, R9 ;  /* 0x000000ffff137224 */ /* 0x000fca00078e0009 */
[----:B------:R0:W1:Y:S04]  /*04a0*/  LDG.E.EL R28, [R18.64] ;  /* 0x00000006121c7981 */ /* 0x000068000c2e1900 */
[----:B------:R-:W-:Y:S01]  /*04b0*/  BAR.SYNC.DEFER_BLOCKING 0x0 ;  /* 0x0000000000007b1d */ /* 0x000fe20000010000 */
[----:B------:R-:W-:-:S04]  /*04c0*/  UIADD3 UR5, UP0, UR5, 0x400, URZ ;  /* 0x0000040005057890 */ /* 0x000fc8000ff1e03f */
[----:B------:R-:W-:Y:S02]  /*04d0*/  UIADD3.X UR8, URZ, UR8, URZ, UP0, !UPT ;  /* 0x000000083f087290 */ /* 0x000fe400087fe43f */
[----:B------:R-:W-:Y:S01]  /*04e0*/  UISETP.GE.U32.AND UP0, UPT, UR5, 0x2c00, UPT ;  /* 0x00002c000500788c */ /* 0x000fe2000bf06070 */
[----:B------:R-:W-:Y:S03]  /*04f0*/  BSSY B0, `(.L_x_0) ;  /* 0x000002a000007945 */ /* 0x000fe60003800000 */
[----:B------:R-:W-:Y:S01]  /*0500*/  UISETP.GE.U32.AND.EX UP0, UPT, UR8, URZ, UPT, UP0 ;  /* 0x0000003f0800728c */ /* 0x000fe2000bf06100 */
[----:B--2---:R-:W-:Y:S02]  /*0510*/  I2FP.F32.S32 R29, R4 ;  /* 0x00000004001d7245 */ /* 0x004fe40000201400 */
[----:B------:R-:W-:Y:S02]  /*0520*/  I2FP.F32.S32 R5, R5 ;  /* 0x0000000500057245 */ /* 0x000fe40000201400 */
[----:B------:R-:W-:-:S02]  /*0530*/  I2FP.F32.S32 R31, R6 ;  /* 0x00000006001f7245 */ /* 0x000fc40000201400 */
[----:B------:R-:W-:Y:S01]  /*0540*/  I2FP.F32.S32 R7, R7 ;  /* 0x0000000700077245 */ /* 0x000fe20000201400 */
[C---:B------:R-:W-:Y:S01]  /*0550*/  FMUL R4, R8.reuse, R29 ;  /* 0x0000001d08047220 */ /* 0x040fe20000400000 */
[C---:B------:R-:W-:Y:S01]  /*0560*/  FMUL R5, R8.reuse, R5 ;  /* 0x0000000508057220 */ /* 0x040fe20000400000 */
[C---:B------:R-:W-:Y:S02]  /*0570*/  FMUL R6, R8.reuse, R31 ;  /* 0x0000001f08067220 */ /* 0x040fe40000400000 */
[----:B------:R-:W-:-:S05]  /*0580*/  FMUL R7, R8, R7 ;  /* 0x0000000708077220 */ /* 0x000fca0000400000 */
[----:B------:R-:W-:Y:S04]  /*0590*/  STS.128 [R13], R4 ;  /* 0x000000040d007388 */ /* 0x000fe80000000c00 */
[----:B------:R-:W-:Y:S06]  /*05a0*/  BAR.SYNC.DEFER_BLOCKING 0x0 ;  /* 0x0000000000007b1d */ /* 0x000fec0000010000 */
[----:B0-----:R-:W0:Y:S01]  /*05b0*/  LDS.64 R18, [R16] ;  /* 0x0000000010127984 */ /* 0x001e220000000a00 */
[----:B-1----:R-:W-:-:S02]  /*05c0*/  IMAD.U32 R21, R28, 0x10000, RZ ;  /* 0x000100001c157824 */ /* 0x002fc400078e00ff */
[----:B---3--:R-:W-:-:S04]  /*05d0*/  IMAD.U32 R30, R20, 0x10000, RZ ;  /* 0x00010000141e7824 */ /* 0x008fc800078e00ff */
[----:B0-----:R-:W-:-:S04]  /*05e0*/  FFMA R18, R21, R18, R30 ;  /* 0x0000001215127223 */ /* 0x001fc8000000001e */
[----:B------:R-:W-:-:S04]  /*05f0*/  FMUL R29, R18, R18 ;  /* 0x00000012121d7220 */ /* 0x000fc80000400000 */
[----:B------:R-:W-:-:S04]  /*0600*/  FMUL R29, R18, R29 ;  /* 0x0000001d121d7220 */ /* 0x000fc80000400000 */
[----:B------:R-:W-:-:S04]  /*0610*/  FFMA R29, R29, 0.044714998453855514526, R18 ;  /* 0x3d3727131d1d7823 */ /* 0x000fc80000000012 */
[----:B------:R-:W-:-:S04]  /*0620*/  FMUL R29, R29, 0.79788458347320556641 ;  /* 0x3f4c422a1d1d7820 */ /* 0x000fc80000400000 */
[----:B------:R-:W-:-:S05]  /*0630*/  FADD.FTZ R5, |R29|, -RZ ;  /* 0x800000ff1d057221 */ /* 0x000fca0000010200 */
[----:B------:R-:W-:Y:S02]  /*0640*/  FSETP.GE.AND P0, PT, R5, 0.60000002384185791016, PT ;  /* 0x3f19999a0500780b */ /* 0x000fe40003f06000 */
[----:B------:R-:W-:Y:S02]  /*0650*/  PRMT R28, R28, 0x7632, R28 ;  /* 0x000076321c1c7816 */ /* 0x000fe4000000001c */
[----:B------:R-:W-:-:S09]  /*0660*/  PRMT R20, R20, 0x7632, R20 ;  /* 0x0000763214147816 */ /* 0x000fd20000000014 */
[----:B------:R-:W-:Y:S05]  /*0670*/  @!P0 BRA `(.L_x_1) ;  /* 0x000000a000008947 */ /* 0x000fea0003800000 */
[C---:B------:R-:W-:Y:S01]  /*0680*/  FMUL R4, R5.reuse, 2.8853900432586669922 ;  /* 0x4038aa3b05047820 */ /* 0x040fe20000400000 */
[----:B------:R-:W-:Y:S01]  /*0690*/  IMAD.MOV.U32 R6, RZ, RZ, 0x3f800000 ;  /* 0x3f800000ff067424 */ /* 0x000fe200078e00ff */
[----:B------:R-:W-:-:S04]  /*06a0*/  FSETP.GE.AND P0, PT, R5, 9.010913848876953125, PT ;  /* 0x41102cb40500780b */ /* 0x000fc80003f06000 */
[----:B------:R-:W0:Y:S02]  /*06b0*/  MUFU.EX2 R4, R4 ;  /* 0x0000000400047308 */ /* 0x000e240000000800 */
[----:B0-----:R-:W-:-:S06]  /*06c0*/  FADD R7, R4, 1 ;  /* 0x3f80000004077421 */ /* 0x001fcc0000000000 */
[----:B------:R-:W0:Y:S02]  /*06d0*/  MUFU.RCP R7, R7 ;  /* 0x0000000700077308 */ /* 0x000e240000001000 */
[----:B0-----:R-:W-:-:S05]  /*06e0*/  FFMA.FTZ R6, R7, -2, R6 ;  /* 0xc000000007067823 */ /* 0x001fca0000010006 */
[----:B------:R-:W-:-:S04]  /*06f0*/  FSEL R6, R6, 1, !P0 ;  /* 0x3f80000006067808 */ /* 0x000fc80004000000 */
[----:B------:R-:W-:Y:S01]  /*0700*/  LOP3.LUT R6, R6, 0x80000000, R29, 0xf8, !PT ;  /* 0x8000000006067812 */ /* 0x000fe200078ef81d */
[----:B------:R-:W-:Y:S05]  /*0710*/  BRA `(.L_x_2) ;  /* 0x0000007000007947 */ /* 0x000fea0003800000 */
.L_x_1:
[----:B------:R-:W-:Y:S01]  /*0720*/  IMAD.MOV.U32 R4, RZ, RZ, 0x3c80f082 ;  /* 0x3c80f082ff047424 */ /* 0x000fe200078e00ff */
[----:B------:R-:W-:-:S04]  /*0730*/  FMUL R5, R29, R29 ;  /* 0x0000001d1d057220 */ /* 0x000fc80000400000 */
[----:B------:R-:W-:-:S04]  /*0740*/  FFMA.FTZ R4, R5, R4, -0.052303962409496307373 ;  /* 0xbd563cae05047423 */ /* 0x000fc80000010004 */
[----:B------:R-:W-:-:S04]  /*0750*/  FFMA.FTZ R4, R5, R4, 0.1331529766321182251 ;  /* 0x3e08594105047423 */ /* 0x000fc80000010004 */
[----:B------:R-:W-:-:S04]  /*0760*/  FFMA.FTZ R4, R5, R4, -0.33332768082618713379 ;  /* 0xbeaaa9ed05047423 */ /* 0x000fc80000010004 */
[----:B------:R-:W-:-:S04]  /*0770*/  FFMA.FTZ R4, R5, R4, RZ ;  /* 0x0000000405047223 */ /* 0x000fc800000100ff */
[----:B------:R-:W-:Y:S02]  /*0780*/  FFMA.FTZ R6, R29, R4, R29 ;  /* 0x000000041d067223 */ /* 0x000fe4000001001d */
.L_x_2:
[----:B------:R-:W-:Y:S05]  /*0790*/  BSYNC B0 ;  /* 0x0000000000007941 */ /* 0x000fea0003800000 */
.L_x_0:
[----:B------:R-:W0:Y:S01]  /*07a0*/  LDS.64 R4, [R16+0x1010] ;  /* 0x0010100010047984 */ /* 0x000e220000000a00 */
[----:B------:R-:W-:Y:S01]  /*07b0*/  IMAD.U32 R28, R28, 0x10000, RZ ;  /* 0x000100001c1c7824 */ /* 0x000fe200078e00ff */
[----:B------:R-:W-:Y:S01]  /*07c0*/  BSSY B0, `(.L_x_3) ;  /* 0x0000022000007945 */ /* 0x000fe20003800000 */
[----:B------:R-:W-:-:S04]  /*07d0*/  IMAD.U32 R29, R20, 0x10000, RZ ;  /* 0x00010000141d7824 */ /* 0x000fc800078e00ff */
[----:B------:R-:W-:-:S04]  /*07e0*/  FFMA R19, R19, R28, R29 ;  /* 0x0000001c13137223 */ /* 0x000fc8000000001d */
[----:B------:R-:W-:-:S04]  /*07f0*/  FMUL R20, R19, R19 ;  /* 0x0000001313147220 */ /* 0x000fc80000400000 */
[----:B------:R-:W-:-:S04]  /*0800*/  FMUL R20, R19, R20 ;  /* 0x0000001413147220 */ /* 0x000fc80000400000 */
[----:B------:R-:W-:-:S04]  /*0810*/  FFMA R7, R20, 0.044714998453855514526, R19 ;  /* 0x3d37271314077823 */ /* 0x000fc80000000013 */
[----:B------:R-:W-:Y:S01]  /*0820*/  FMUL R7, R7, 0.79788458347320556641 ;  /* 0x3f4c422a07077820 */ /* 0x000fe20000400000 */
[----:B0-----:R-:W-:-:S03]  /*0830*/  FFMA R20, R21, R4, R30 ;  /* 0x0000000415147223 */ /* 0x001fc6000000001e */
[----:B------:R-:W-:Y:S01]  /*0840*/  FADD.FTZ R4, |R7|, -RZ ;  /* 0x800000ff07047221 */ /* 0x000fe20000010200 */
[----:B------:R-:W-:Y:S01]  /*0850*/  FFMA R21, R28, R5, R29 ;  /* 0x000000051c157223 */ /* 0x000fe2000000001d */
[----:B------:R-:W-:-:S03]  /*0860*/  FMUL R5, R20, R20 ;  /* 0x0000001414057220 */ /* 0x000fc60000400000 */
[----:B------:R-:W-:Y:S01]  /*0870*/  FSETP.GE.AND P0, PT, R4, 0.60000002384185791016, PT ;  /* 0x3f19999a0400780b */ /* 0x000fe20003f06000 */
[----:B------:R-:W-:Y:S01]  /*0880*/  FMUL R28, R21, R21 ;  /* 0x00000015151c7220 */ /* 0x000fe20000400000 */
[----:B------:R-:W-:-:S03]  /*0890*/  FMUL R5, R20, R5 ;  /* 0x0000000514057220 */ /* 0x000fc60000400000 */
[----:B------:R-:W-:Y:S01]  /*08a0*/  FMUL R28, R21, R28 ;  /* 0x0000001c151c7220 */ /* 0x000fe20000400000 */
[----:B------:R-:W-:-:S07]  /*08b0*/  FFMA R29, R5, 0.044714998453855514526, R20 ;  /* 0x3d372713051d7823 */ /* 0x000fce0000000014 */
        /* <DEDUP_REMOVED lines=11> */
.L_x_4:
[----:B------:R-:W-:Y:S01]  /*0970*/  IMAD.MOV.U32 R4, RZ, RZ, 0x3c80f082 ;  /* 0x3c80f082ff047424 */ /* 0x000fe200078e00ff */
[----:B------:R-:W-:-:S04]  /*0980*/  FMUL R5, R7, R7 ;  /* 0x0000000707057220 */ /* 0x000fc80000400000 */
[----:B------:R-:W-:-:S04]  /*0990*/  FFMA.FTZ R4, R5, R4, -0.052303962409496307373 ;  /* 0xbd563cae05047423 */ /* 0x000fc80000010004 */
[----:B------:R-:W-:-:S04]  /*09a0*/  FFMA.FTZ R4, R5, R4, 0.1331529766321182251 ;  /* 0x3e08594105047423 */ /* 0x000fc80000010004 */
[----:B------:R-:W-:-:S04]  /*09b0*/  FFMA.FTZ R4, R5, R4, -0.33332768082618713379 ;  /* 0xbeaaa9ed05047423 */ /* 0x000fc80000010004 */
[----:B------:R-:W-:-:S04]  /*09c0*/  FFMA.FTZ R4, R5, R4, RZ ;  /* 0x0000000405047223 */ /* 0x000fc800000100ff */
[----:B------:R-:W-:Y:S02]  /*09d0*/  FFMA.FTZ R5, R7, R4, R7 ;  /* 0x0000000407057223 */ /* 0x000fe40000010007 */
.L_x_5:
[----:B------:R-:W-:Y:S05]  /*09e0*/  BSYNC B0 ;  /* 0x0000000000007941 */ /* 0x000fea0003800000 */
.L_x_3:
[----:B------:R-:W-:Y:S01]  /*09f0*/  FMUL R29, R29, 0.79788458347320556641 ;  /* 0x3f4c422a1d1d7820 */ /* 0x000fe20000400000 */
[----:B------:R-:W-:Y:S01]  /*0a00*/  BSSY B0, `(.L_x_6) ;  /* 0x0000016000007945 */ /* 0x000fe20003800000 */
[----:B------:R-:W-:Y:S02]  /*0a10*/  FFMA R28, R28, 0.044714998453855514526, R21 ;  /* 0x3d3727131c1c7823 */ /* 0x000fe40000000015 */
[----:B------:R-:W-:-:S05]  /*0a20*/  FADD.FTZ R31, |R29|, -RZ ;  /* 0x800000ff1d1f7221 */ /* 0x000fca0000010200 */
[----:B------:R-:W-:-:S13]  /*0a30*/  FSETP.GE.AND P0, PT, R31, 0.60000002384185791016, PT ;  /* 0x3f19999a1f00780b */ /* 0x000fda0003f06000 */
        /* <DEDUP_REMOVED lines=11> */
.L_x_7:
[----:B------:R-:W-:Y:S01]  /*0af0*/  IMAD.MOV.U32 R4, RZ, RZ, 0x3c80f082 ;  /* 0x3c80f082ff047424 */ /* 0x000fe200078e00ff */
[----:B------:R-:W-:-:S04]  /*0b00*/  FMUL R7, R29, R29 ;  /* 0x0000001d1d077220 */ /* 0x000fc80000400000 */
[----:B------:R-:W-:-:S04]  /*0b10*/  FFMA.FTZ R4, R7, R4, -0.052303962409496307373 ;  /* 0xbd563cae07047423 */ /* 0x000fc80000010004 */
[----:B------:R-:W-:-:S04]  /*0b20*/  FFMA.FTZ R4, R7, R4, 0.1331529766321182251 ;  /* 0x3e08594107047423 */ /* 0x000fc80000010004 */
[----:B------:R-:W-:-:S04]  /*0b30*/  FFMA.FTZ R4, R7, R4, -0.33332768082618713379 ;  /* 0xbeaaa9ed07047423 */ /* 0x000fc80000010004 */
[----:B------:R-:W-:-:S04]  /*0b40*/  FFMA.FTZ R4, R7, R4, RZ ;  /* 0x0000000407047223 */ /* 0x000fc800000100ff */
[----:B------:R-:W-:Y:S02]  /*0b50*/  FFMA.FTZ R30, R29, R4, R29 ;  /* 0x000000041d1e7223 */ /* 0x000fe4000001001d */
.L_x_8:
[----:B------:R-:W-:Y:S05]  /*0b60*/  BSYNC B0 ;  /* 0x0000000000007941 */ /* 0x000fea0003800000 */
.L_x_6:
[----:B------:R-:W-:Y:S01]  /*0b70*/  FMUL R33, R28, 0.79788458347320556641 ;  /* 0x3f4c422a1c217820 */ /* 0x000fe20000400000 */
[----:B------:R-:W-:Y:S01]  /*0b80*/  BSSY B0, `(.L_x_9) ;  /* 0x000001a000007945 */ /* 0x000fe20003800000 */
[----:B------:R-:W-:Y:S01]  /*0b90*/  SHF.R.S32.HI R28, RZ, 0x1f, R17 ;  /* 0x0000001fff1c7819 */ /* 0x000fe20000011411 */
[----:B------:R-:W-:Y:S01]  /*0ba0*/  FMUL R7, R19, 0.5 ;  /* 0x3f00000013077820 */ /* 0x000fe20000400000 */
[----:B------:R-:W-:Y:S01]  /*0bb0*/  FADD.FTZ R4, |R33|, -RZ ;  /* 0x800000ff21047221 */ /* 0x000fe20000010200 */
[----:B------:R-:W-:Y:S01]  /*0bc0*/  FMUL R29, R21, 0.5 ;  /* 0x3f000000151d7820 */ /* 0x000fe20000400000 */
[----:B------:R-:W-:Y:S01]  /*0bd0*/  FMUL R32, R18, 0.5 ;  /* 0x3f00000012207820 */ /* 0x000fe20000400000 */
[----:B------:R-:W-:Y:S02]  /*0be0*/  FMUL R31, R20, 0.5 ;  /* 0x3f000000141f7820 */ /* 0x000fe40000400000 */
        /* <DEDUP_REMOVED lines=12> */
.L_x_10:
[----:B------:R-:W-:Y:S01]  /*0cb0*/  IMAD.MOV.U32 R4, RZ, RZ, 0x3c80f082 ;  /* 0x3c80f082ff047424 */ /* 0x000fe200078e00ff */
[----:B------:R-:W-:-:S04]  /*0cc0*/  FMUL R35, R33, R33 ;  /* 0x0000002121237220 */ /* 0x000fc80000400000 */
[----:B------:R-:W-:-:S04]  /*0cd0*/  FFMA.FTZ R4, R35, R4, -0.052303962409496307373 ;  /* 0xbd563cae23047423 */ /* 0x000fc80000010004 */
[----:B------:R-:W-:-:S04]  /*0ce0*/  FFMA.FTZ R4, R35, R4, 0.1331529766321182251 ;  /* 0x3e08594123047423 */ /* 0x000fc80000010004 */
[----:B------:R-:W-:-:S04]  /*0cf0*/  FFMA.FTZ R4, R35, R4, -0.33332768082618713379 ;  /* 0xbeaaa9ed23047423 */ /* 0x000fc80000010004 */
[----:B------:R-:W-:-:S04]  /*0d00*/  FFMA.FTZ R4, R35, R4, RZ ;  /* 0x0000000423047223 */ /* 0x000fc800000100ff */
[----:B------:R-:W-:Y:S02]  /*0d10*/  FFMA.FTZ R4, R4, R33, R33 ;  /* 0x0000002104047223 */ /* 0x000fe40000010021 */
.L_x_11:
[----:B------:R-:W-:Y:S05]  /*0d20*/  BSYNC B0 ;  /* 0x0000000000007941 */ /* 0x000fea0003800000 */
.L_x_9:
[----:B------:R-:W-:Y:S01]  /*0d30*/  BAR.SYNC.DEFER_BLOCKING 0x0 ;  /* 0x0000000000007b1d */ /* 0x000fe20000010000 */
[----:B------:R-:W-:Y:S01]  /*0d40*/  FADD R33, R6, 1 ;  /* 0x3f80000006217421 */ /* 0x000fe20000000000 */
[----:B------:R-:W-:Y:S01]  /*0d50*/  FADD R30, R30, 1 ;  /* 0x3f8000001e1e7421 */ /* 0x000fe20000000000 */
[----:B------:R-:W-:Y:S01]  /*0d60*/  FADD R6, R5, 1 ;  /* 0x3f80000005067421 */ /* 0x000fe20000000000 */
[----:B------:R-:W-:Y:S01]  /*0d70*/  PLOP3.LUT P3, PT, PT, PT, UP1, 0x80, 0x0 ;  /* 0x000000000000781c */ /* 0x000fe20003f6f018 */
[----:B------:R-:W-:Y:S01]  /*0d80*/  FMUL R32, R33, R32 ;  /* 0x0000002021207220 */ /* 0x000fe20000400000 */
[----:B------:R-:W-:Y:S01]  /*0d90*/  FMUL R33, R30, R31 ;  /* 0x0000001f1e217220 */ /* 0x000fe20000400000 */
[----:B------:R-:W-:Y:S01]  /*0da0*/  FMUL R31, R6, R7 ;  /* 0x00000007061f7220 */ /* 0x000fe20000400000 */
[----:B------:R-:W-:Y:S01]  /*0db0*/  FADD R30, R4, 1 ;  /* 0x3f800000041e7421 */ /* 0x000fe20000000000 */
[----:B------:R-:W-:Y:S02]  /*0dc0*/  PLOP3.LUT P4, PT, PT, PT, UP1, 0x80, 0x0 ;  /* 0x000000000000781c */ /* 0x000fe40003f8f018 */
[----:B------:R-:W-:Y:S01]  /*0dd0*/  FSETP.GT.AND P2, PT, R23, R32, PT ;  /* 0x000000201700720b */ /* 0x000fe20003f44000 */
[----:B------:R-:W-:Y:S01]  /*0de0*/  FMUL R30, R30, R29 ;  /* 0x0000001d1e1e7220 */ /* 0x000fe20000400000 */
[----:B------:R-:W-:-:S02]  /*0df0*/  FSETP.GT.AND P0, PT, R24, R33, PT ;  /* 0x000000211800720b */ /* 0x000fc40003f04000 */
[C---:B------:R-:W-:Y:S02]  /*0e00*/  FSETP.NAN.AND P5, PT, R23.reuse, R23, PT ;  /* 0x000000171700720b */ /* 0x040fe40003fa8000 */
[----:B------:R-:W-:Y:S01]  /*0e10*/  FSETP.NAN.AND P6, PT, R24, R24, PT ;  /* 0x000000181800720b */ /* 0x000fe20003fc8000 */
[----:B------:R0:W-:Y:S04]  /*0e20*/  STS.64 [R16], R18 ;  /* 0x0000001210007388 */ /* 0x0001e80000000a00 */
[----:B------:R1:W-:Y:S04]  /*0e30*/  STS.64 [R16+0x1010], R20 ;  /* 0x0010101410007388 */ /* 0x0003e80000000a00 */
[----:B------:R-:W-:Y:S01]  /*0e40*/  BAR.SYNC.DEFER_BLOCKING 0x0 ;  /* 0x0000000000007b1d */ /* 0x000fe20000010000 */
[----:B0-----:R-:W-:-:S02]  /*0e50*/  FSEL R18, R23, R32, P2 ;  /* 0x0000002017127208 */ /* 0x001fc40001000000 */
[----:B------:R-:W-:Y:S02]  /*0e60*/  PLOP3.LUT P2, PT, PT, PT, UP1, 0x80, 0x0 ;  /* 0x000000000000781c */ /* 0x000fe40003f4f018 */
[C---:B------:R-:W-:Y:S02]  /*0e70*/  FSEL R19, R24.reuse, R33, P0 ;  /* 0x0000002118137208 */ /* 0x040fe40000000000 */
[----:B------:R-:W-:Y:S02]  /*0e80*/  PLOP3.LUT P0, PT, PT, PT, UP1, 0x80, 0x0 ;  /* 0x000000000000781c */ /* 0x000fe40003f0f018 */
[----:B------:R-:W-:Y:S02]  /*0e90*/  @!P3 FSEL R23, R23, R18, P5 ;  /* 0x000000121717b208 */ /* 0x000fe40002800000 */
[----:B------:R-:W-:Y:S02]  /*0ea0*/  FSETP.GEU.AND P3, PT, R25, R30, PT ;  /* 0x0000001e1900720b */ /* 0x000fe40003f6e000 */
[----:B------:R-:W-:-:S02]  /*0eb0*/  @!P4 FSEL R24, R24, R19, P6 ;  /* 0x000000131818c208 */ /* 0x000fc40003000000 */
[C---:B------:R-:W-:Y:S02]  /*0ec0*/  FSETP.GEU.AND P6, PT, R22.reuse, R31, PT ;  /* 0x0000001f1600720b */ /* 0x040fe40003fce000 */
[C---:B------:R-:W-:Y:S02]  /*0ed0*/  FSETP.NAN.AND P4, PT, R25.reuse, R25, PT ;  /* 0x000000191900720b */ /* 0x040fe40003f88000 */
[----:B------:R-:W-:Y:S01]  /*0ee0*/  FSEL R18, R25, R30, !P3 ;  /* 0x0000001e19127208 */ /* 0x000fe20005800000 */
[----:B------:R-:W0:Y:S01]  /*0ef0*/  LDS.128 R4, [R13] ;  /* 0x000000000d047984 */ /* 0x000e220000000c00 */
[C---:B------:R-:W-:Y:S02]  /*0f00*/  FSETP.NAN.AND P5, PT, R22.reuse, R22, PT ;  /* 0x000000161600720b */ /* 0x040fe40003fa8000 */
[----:B------:R-:W-:Y:S02]  /*0f10*/  FSEL R19, R22, R31, !P6 ;  /* 0x0000001f16137208 */ /* 0x000fe40007000000 */
[----:B------:R-:W-:-:S02]  /*0f20*/  PLOP3.LUT P3, PT, PT, PT, UP1, 0x80, 0x0 ;  /* 0x000000000000781c */ /* 0x000fc40003f6f018 */
[----:B------:R-:W-:Y:S02]  /*0f30*/  @!P2 FSEL R25, R25, R18, P4 ;  /* 0x000000121919a208 */ /* 0x000fe40002000000 */
[----:B------:R-:W-:Y:S02]  /*0f40*/  PLOP3.LUT P2, PT, PT, PT, UP1, 0x80, 0x0 ;  /* 0x000000000000781c */ /* 0x000fe40003f4f018 */
[----:B------:R-:W-:Y:S02]  /*0f50*/  @!P0 FSEL R22, R22, R19, P5 ;  /* 0x0000001316168208 */ /* 0x000fe40002800000 */
[----:B------:R-:W-:Y:S02]  /*0f60*/  FSETP.GEU.AND P0, PT, R2, R33, PT ;  /* 0x000000210200720b */ /* 0x000fe40003f0e000 */
[----:B------:R-:W-:Y:S02]  /*0f70*/  FSETP.GEU.AND P4, PT, R0, R32, PT ;  /* 0x000000200000720b */ /* 0x000fe40003f8e000 */
[----:B------:R-:W-:-:S02]  /*0f80*/  FSETP.NAN.AND P5, PT, R2, R2, PT ;  /* 0x000000020200720b */ /* 0x000fc40003fa8000 */
[----:B------:R-:W-:Y:S02]  /*0f90*/  FSEL R33, R2, R33, !P0 ;  /* 0x0000002102217208 */ /* 0x000fe40004000000 */
[C---:B-1----:R-:W-:Y:S02]  /*0fa0*/  FSEL R21, R0.reuse, R32, !P4 ;  /* 0x0000002000157208 */ /* 0x042fe40006000000 */
[----:B------:R-:W-:Y:S02]  /*0fb0*/  FSETP.NAN.AND P0, PT, R0, R0, PT ;  /* 0x000000000000720b */ /* 0x000fe40003f08000 */
[----:B------:R-:W-:Y:S02]  /*0fc0*/  @!P3 FSEL R2, R2, R33, P5 ;  /* 0x000000210202b208 */ /* 0x000fe40002800000 */
[----:B------:R-:W-:Y:S02]  /*0fd0*/  LEA R18, P6, R17, c[0x0][0x188], 0x2 ;  /* 0x0000620011127a11 */ /* 0x000fe400078c10ff */
[----:B------:R-:W-:-:S02]  /*0fe0*/  PLOP3.LUT P3, PT, PT, PT, UP1, 0x80, 0x0 ;  /* 0x000000000000781c */ /* 0x000fc40003f6f018 */
[----:B------:R-:W-:Y:S02]  /*0ff0*/  @!P2 FSEL R0, R0, R21, P0 ;  /* 0x000000150000a208 */ /* 0x000fe40000000000 */
[----:B------:R-:W-:Y:S02]  /*1000*/  LEA.HI.X R19, R17, c[0x0][0x18c], R28, 0x2, P6 ;  /* 0x0000630011137a11 */ /* 0x000fe400030f141c */
[CC--:B------:R-:W-:Y:S02]  /*1010*/  FSETP.GT.AND P0, PT, R27.reuse, R30.reuse, PT ;  /* 0x0000001e1b00720b */ /* 0x0c0fe40003f04000 */
[C---:B------:R-:W-:Y:S02]  /*1020*/  FSETP.GT.AND P5, PT, R26.reuse, R31, PT ;  /* 0x0000001f1a00720b */ /* 0x040fe40003fa4000 */
[----:B------:R-:W-:Y:S01]  /*1030*/  FSEL R30, R27, R30, P0 ;  /* 0x0000001e1b1e7208 */ /* 0x000fe20000000000 */
[----:B0-----:R0:W-:Y:S01]  /*1040*/  @!P1 STG.E.128 [R18.64], R4 ;  /* 0x0000000412009986 */ /* 0x0011e2000c101d06 */
[----:B------:R-:W-:-:S02]  /*1050*/  FSETP.NAN.AND P0, PT, R26, R26, PT ;  /* 0x0000001a1a00720b */ /* 0x000fc40003f08000 */
[C---:B------:R-:W-:Y:S02]  /*1060*/  FSEL R31, R26.reuse, R31, P5 ;  /* 0x0000001f1a1f7208 */ /* 0x040fe40002800000 */
[----:B------:R-:W-:Y:S02]  /*1070*/  PLOP3.LUT P4, PT, PT, PT, UP1, 0x80, 0x0 ;  /* 0x000000000000781c */ /* 0x000fe40003f8f018 */
[----:B------:R-:W-:Y:S02]  /*1080*/  @!P3 FSEL R26, R26, R31, P0 ;  /* 0x0000001f1a1ab208 */ /* 0x000fe40000000000 */
[----:B------:R-:W-:Y:S02]  /*1090*/  PLOP3.LUT P0, PT, PT, PT, UP0, 0x40, 0x0 ;  /* 0x000000000000781c */ /* 0x000fe40003f0e808 */
[----:B------:R-:W-:-:S07]  /*10a0*/  FSETP.NAN.AND P2, PT, R27, R27, PT ;  /* 0x0000001b1b00720b */ /* 0x000fce0003f48000 */
[----:B------:R-:W-:Y:S02]  /*10b0*/  @!P4 FSEL R27, R27, R30, P2 ;  /* 0x0000001e1b1bc208 */ /* 0x000fe40001000000 */
[----:B------:R-:W-:Y:S02]  /*10c0*/  IADD3 R12, P2, R12, 0x800, RZ ;  /* 0x000008000c0c7810 */ /* 0x000fe40007f5e0ff */
[----:B------:R-:W-:-:S03]  /*10d0*/  IADD3 R10, P4, R10, 0x800, RZ ;  /* 0x000008000a0a7810 */ /* 0x000fc60007f9e0ff */
[----:B------:R-:W-:Y:S02]  /*10e0*/  IMAD.X R11, RZ, RZ, R11, P2 ;  /* 0x000000ffff0b7224 */ /* 0x000fe400010e060b */
[----:B------:R-:W-:Y:S01]  /*10f0*/  IMAD.X R9, RZ, RZ, R9, P4 ;  /* 0x000000ffff097224 */ /* 0x000fe200020e0609 */
[----:B0-----:R-:W-:Y:S05]  /*1100*/  @P0 BRA `(.L_x_12) ;  /* 0xfffff2d000000947 */ /* 0x001fea000383ffff */
[----:B------:R-:W-:Y:S01]  /*1110*/  BAR.SYNC.DEFER_BLOCKING 0x0 ;  /* 0x0000000000007b1d */ /* 0x000fe20000010000 */
[CC--:B------:R-:W-:Y:S01]  /*1120*/  FSETP.NAN.AND P2, PT, R2.reuse, R2.reuse, PT ;  /* 0x000000020200720b */ /* 0x0c0fe20003f48000 */
[----:B------:R-:W-:Y:S01]  /*1130*/  IMAD.MOV.U32 R13, RZ, RZ, 0x2 ;  /* 0x00000002ff0d7424 */ /* 0x000fe200078e00ff */
[----:B------:R-:W-:Y:S02]  /*1140*/  FSETP.GT.AND P0, PT, R25, R2, PT ;  /* 0x000000021900720b */ /* 0x000fe40003f04000 */
[----:B------:R-:W-:Y:S02]  /*1150*/  FSEL R25, R2, R25, P2 ;  /* 0x0000001902197208 */ /* 0x000fe40001000000 */
[----:B------:R-:W-:-:S02]  /*1160*/  FSETP.NAN.AND P3, PT, R0, R0, PT ;  /* 0x000000000000720b */ /* 0x000fc40003f68000 */
[----:B------:R-:W-:Y:S02]  /*1170*/  FSEL R2, R2, R25, P0 ;  /* 0x0000001902027208 */ /* 0x000fe40000000000 */
[----:B------:R-:W-:Y:S02]  /*1180*/  FSETP.GT.AND P2, PT, R22, R0, PT ;  /* 0x000000001600720b */ /* 0x000fe40003f44000 */
[C---:B------:R-:W-:Y:S01]  /*1190*/  FSEL R5, R0.reuse, R22, P3 ;  /* 0x0000001600057208 */ /* 0x040fe20001800000 */
[----:B------:R-:W0:Y:S03]  /*11a0*/  SHFL.BFLY PT, R7, R2, 0x10, 0x1f ;  /* 0x0e001f0002077f89 */ /* 0x000e2600000e0000 */
[----:B------:R-:W-:Y:S02]  /*11b0*/  FSEL R5, R0, R5, P2 ;  /* 0x0000000500057208 */ /* 0x000fe40001000000 */
[----:B------:R-:W-:-:S02]  /*11c0*/  FSETP.NAN.AND P2, PT, R2, R2, PT ;  /* 0x000000020200720b */ /* 0x000fc40003f48000 */
[----:B------:R-:W-:Y:S01]  /*11d0*/  FSETP.NAN.AND P0, PT, R5, R5, PT ;  /* 0x000000050500720b */ /* 0x000fe20003f08000 */
[----:B------:R-:W1:Y:S01]  /*11e0*/  SHFL.BFLY PT, R4, R5, 0x10, 0x1f ;  /* 0x0e001f0005047f89 */ /* 0x000e6200000e0000 */
[----:B0-----:R-:W-:-:S09]  /*11f0*/  FSETP.GEU.AND P4, PT, R2, R7, PT ;  /* 0x000000070200720b */ /* 0x001fd20003f8e000 */
[----:B------:R-:W-:Y:S02]  /*1200*/  @!P2 FSEL R2, R2, R7, !P4 ;  /* 0x000000070202a208 */ /* 0x000fe40006000000 */
[----:B-1----:R-:W-:-:S03]  /*1210*/  FSETP.GEU.AND P3, PT, R5, R4, PT ;  /* 0x000000040500720b */ /* 0x002fc60003f6e000 */
[----:B------:R-:W0:Y:S01]  /*1220*/  SHFL.BFLY PT, R7, R2, 0x8, 0x1f ;  /* 0x0d001f0002077f89 */ /* 0x000e2200000e0000 */
[----:B------:R-:W-:Y:S02]  /*1230*/  FSETP.NAN.AND P2, PT, R2, R2, PT ;  /* 0x000000020200720b */ /* 0x000fe40003f48000 */
[----:B------:R-:W-:-:S04]  /*1240*/  @!P0 FSEL R5, R5, R4, !P3 ;  /* 0x0000000405058208 */ /* 0x000fc80005800000 */
[C---:B------:R-:W-:Y:S01]  /*1250*/  FSETP.NAN.AND P0, PT, R5.reuse, R5, PT ;  /* 0x000000050500720b */ /* 0x040fe20003f08000 */
[----:B------:R-:W1:Y:S01]  /*1260*/  SHFL.BFLY PT, R4, R5, 0x8, 0x1f ;  /* 0x0d001f0005047f89 */ /* 0x000e6200000e0000 */
[----:B0-----:R-:W-:Y:S02]  /*1270*/  FSETP.GEU.AND P4, PT, R2, R7, PT ;  /* 0x000000070200720b */ /* 0x001fe40003f8e000 */
[----:B-1----:R-:W-:-:S11]  /*1280*/  FSETP.GEU.AND P3, PT, R5, R4, PT ;  /* 0x000000040500720b */ /* 0x002fd60003f6e000 */
[----:B------:R-:W-:-:S04]  /*1290*/  @P4 FSEL R2, R2, R7, P2 ;  /* 0x0000000702024208 */ /* 0x000fc80001000000 */
[----:B------:R-:W-:Y:S01]  /*12a0*/  FSETP.NAN.AND P2, PT, R2, R2, PT ;  /* 0x000000020200720b */ /* 0x000fe20003f48000 */
[----:B------:R-:W0:Y:S01]  /*12b0*/  SHFL.BFLY PT, R7, R2, 0x4, 0x1f ;  /* 0x0c801f0002077f89 */ /* 0x000e2200000e0000 */
[----:B------:R-:W-:-:S04]  /*12c0*/  @P3 FSEL R5, R5, R4, P0 ;  /* 0x0000000405053208 */ /* 0x000fc80000000000 */
        /* <DEDUP_REMOVED lines=12> */
[----:B------:R-:W-:Y:S02]  /*1390*/  @P4 FSEL R2, R2, R7, P2 ;  /* 0x0000000702024208 */ /* 0x000fe40001000000 */
[----:B------:R-:W-:-:S03]  /*13a0*/  LOP3.LUT P4, RZ, R14, 0x1f, RZ, 0xc0, !PT ;  /* 0x0000001f0eff7812 */ /* 0x000fc6000788c0ff */
[----:B------:R-:W-:Y:S01]  /*13b0*/  IMAD.MOV.U32 R7, RZ, RZ, R2 ;  /* 0x000000ffff077224 */ /* 0x000fe200078e0002 */
[----:B------:R-:W-:Y:S02]  /*13c0*/  SHF.R.U32.HI R2, RZ, 0x3, R14 ;  /* 0x00000003ff027819 */ /* 0x000fe4000001160e */
[----:B------:R-:W-:Y:S02]  /*13d0*/  @P3 FSEL R5, R5, R4, P0 ;  /* 0x0000000405053208 */ /* 0x000fe40000000000 */
[----:B------:R-:W0:Y:S01]  /*13e0*/  SHFL.BFLY PT, R8, R7, 0x1, 0x1f ;  /* 0x0c201f0007087f89 */ /* 0x000e2200000e0000 */
[----:B------:R-:W-:Y:S02]  /*13f0*/  FSETP.NAN.AND P6, PT, R7, R7, PT ;  /* 0x000000070700720b */ /* 0x000fe40003fc8000 */
[----:B------:R-:W-:Y:S01]  /*1400*/  FSETP.NAN.AND P0, PT, R5, R5, PT ;  /* 0x000000050500720b */ /* 0x000fe20003f08000 */
[----:B------:R-:W1:Y:S01]  /*1410*/  SHFL.BFLY PT, R4, R5, 0x1, 0x1f ;  /* 0x0c201f0005047f89 */ /* 0x000e6200000e0000 */
[----:B------:R-:W-:-:S02]  /*1420*/  LOP3.LUT R2, R2, 0x3c, RZ, 0xc0, !PT ;  /* 0x0000003c02027812 */ /* 0x000fc400078ec0ff */
[----:B------:R-:W-:Y:S02]  /*1430*/  ISETP.GE.AND P3, PT, R14, 0x20, PT ;  /* 0x000000200e00780c */ /* 0x000fe40003f66270 */
[----:B0-----:R-:W-:Y:S02]  /*1440*/  FSETP.GEU.AND P5, PT, R7, R8, PT ;  /* 0x000000080700720b */ /* 0x001fe40003fae000 */
[----:B-1----:R-:W-:-:S11]  /*1450*/  FSETP.GEU.AND P2, PT, R5, R4, PT ;  /* 0x000000040500720b */ /* 0x002fd60003f4e000 */
[----:B------:R-:W-:Y:S02]  /*1460*/  @P5 SEL R7, R7, R8, P6 ;  /* 0x0000000807075207 */ /* 0x000fe40003000000 */
[----:B------:R-:W-:-:S03]  /*1470*/  @P2 SEL R5, R5, R4, P0 ;  /* 0x0000000405052207 */ /* 0x000fc60000000000 */
[----:B------:R-:W-:Y:S01]  /*1480*/  @!P4 STS [R2+0x40], R7 ;  /* 0x000040070200c388 */ /* 0x000fe20000000800 */
[C---:B------:R-:W-:Y:S02]  /*1490*/  FSETP.NAN.AND P0, PT, R23.reuse, R23, PT ;  /* 0x000000171700720b */ /* 0x040fe40003f08000 */
[CC--:B------:R-:W-:Y:S01]  /*14a0*/  FSETP.GT.AND P2, PT, R23.reuse, R26.reuse, PT ;  /* 0x0000001a1700720b */ /* 0x0c0fe20003f44000 */
[----:B------:R-:W-:Y:S01]  /*14b0*/  @!P4 STS [R2], R5 ;  /* 0x000000050200c388 */ /* 0x000fe20000000800 */
[----:B------:R-:W-:-:S03]  /*14c0*/  FSEL R26, R23, R26, P0 ;  /* 0x0000001a171a7208 */ /* 0x000fc60000000000 */
[----:B------:R-:W-:Y:S01]  /*14d0*/  BAR.SYNC.DEFER_BLOCKING 0x0 ;  /* 0x0000000000007b1d */ /* 0x000fe20000010000 */
[----:B------:R-:W-:Y:S02]  /*14e0*/  FSEL R23, R23, R26, P2 ;  /* 0x0000001a17177208 */ /* 0x000fe40001000000 */
[C---:B------:R-:W-:Y:S02]  /*14f0*/  FSETP.NAN.AND P0, PT, R24.reuse, R24, PT ;  /* 0x000000181800720b */ /* 0x040fe40003f08000 */
[CC--:B------:R-:W-:Y:S01]  /*1500*/  FSETP.GT.AND P2, PT, R24.reuse, R27.reuse, PT ;  /* 0x0000001b1800720b */ /* 0x0c0fe20003f44000 */
[----:B------:R-:W0:Y:S01]  /*1510*/  SHFL.BFLY PT, R4, R23, 0x10, 0x1f ;  /* 0x0e001f0017047f89 */ /* 0x000e2200000e0000 */
[C---:B------:R-:W-:Y:S02]  /*1520*/  FSEL R27, R24.reuse, R27, P0 ;  /* 0x0000001b181b7208 */ /* 0x040fe40000000000 */
[----:B------:R-:W-:Y:S02]  /*1530*/  FSETP.NAN.AND P5, PT, R23, R23, PT ;  /* 0x000000171700720b */ /* 0x000fe40003fa8000 */
[----:B------:R-:W-:-:S04]  /*1540*/  FSEL R24, R24, R27, P2 ;  /* 0x0000001b18187208 */ /* 0x000fc80001000000 */
[----:B------:R-:W-:Y:S01]  /*1550*/  FSETP.NAN.AND P0, PT, R24, R24, PT ;  /* 0x000000181800720b */ /* 0x000fe20003f08000 */
[----:B------:R-:W1:Y:S04]  /*1560*/  SHFL.BFLY PT, R7, R24, 0x10, 0x1f ;  /* 0x0e001f0018077f89 */ /* 0x000e6800000e0000 */
[----:B------:R-:W-:Y:S01]  /*1570*/  @!P3 LDS R6, [R14.X4] ;  /* 0x000000000e06b984 */ /* 0x000fe20000004800 */
[----:B0-----:R-:W-:-:S04]  /*1580*/  FSETP.GT.AND P2, PT, R23, R4, PT ;  /* 0x000000041700720b */ /* 0x001fc80003f44000 */
[----:B------:R-:W-:-:S05]  /*1590*/  @!P5 FSEL R23, R23, R4, P2 ;  /* 0x000000041717d208 */ /* 0x000fca0001000000 */
[----:B------:R-:W0:Y:S01]  /*15a0*/  SHFL.BFLY PT, R8, R23, 0x8, 0x1f ;  /* 0x0d001f0017087f89 */ /* 0x000e2200000e0000 */
[----:B-1----:R-:W-:-:S04]  /*15b0*/  FSETP.GT.AND P2, PT, R24, R7, PT ;  /* 0x000000071800720b */ /* 0x002fc80003f44000 */
[----:B------:R-:W-:-:S05]  /*15c0*/  @!P0 FSEL R24, R24, R7, P2 ;  /* 0x0000000718188208 */ /* 0x000fca0001000000 */
[----:B------:R-:W-:Y:S01]  /*15d0*/  SHFL.BFLY PT, R9, R24, 0x8, 0x1f ;  /* 0x0d001f0018097f89 */ /* 0x000fe200000e0000 */
[----:B0-----:R-:W-:-:S03]  /*15e0*/  FSETP.GT.AND P2, PT, R23, R8, PT ;  /* 0x000000081700720b */ /* 0x001fc60003f44000 */
[----:B------:R-:W0:Y:S01]  /*15f0*/  SHFL.BFLY PT, R5, R6, 0x8, 0x1f ;  /* 0x0d001f0006057f89 */ /* 0x000e2200000e0000 */
[C---:B------:R-:W-:Y:S02]  /*1600*/  FSETP.NAN.AND P0, PT, R6.reuse, R6, PT ;  /* 0x000000060600720b */ /* 0x040fe40003f08000 */
[----:B0-----:R-:W-:-:S04]  /*1610*/  FSETP.GEU.AND P5, PT, R6, R5, PT ;  /* 0x000000050600720b */ /* 0x001fc80003fae000 */
[C---:B------:R-:W-:Y:S02]  /*1620*/  FSEL R5, R6.reuse, R5, !P5 ;  /* 0x0000000506057208 */ /* 0x040fe40006800000 */
[C---:B------:R-:W-:Y:S02]  /*1630*/  FSETP.NAN.AND P5, PT, R23.reuse, R23, PT ;  /* 0x000000171700720b */ /* 0x040fe40003fa8000 */
[----:B------:R-:W-:Y:S02]  /*1640*/  FSEL R7, R6, R5, P0 ;  /* 0x0000000506077208 */ /* 0x000fe40000000000 */
[C---:B------:R-:W-:Y:S02]  /*1650*/  FSETP.GT.AND P0, PT, R24.reuse, R9, PT ;  /* 0x000000091800720b */ /* 0x040fe40003f04000 */
[----:B------:R-:W-:Y:S01]  /*1660*/  @!P2 FSEL R23, R23, R8, P5 ;  /* 0x000000081717a208 */ /* 0x000fe20002800000 */
[----:B------:R-:W0:Y:S01]  /*1670*/  SHFL.BFLY PT, R4, R7, 0x4, 0x1f ;  /* 0x0c801f0007047f89 */ /* 0x000e2200000e0000 */
[----:B------:R-:W-:-:S03]  /*1680*/  FSETP.NAN.AND P2, PT, R24, R24, PT ;  /* 0x000000181800720b */ /* 0x000fc60003f48000 */
[----:B------:R-:W1:Y:S06]  /*1690*/  SHFL.BFLY PT, R6, R23, 0x4, 0x1f ;  /* 0x0c801f0017067f89 */ /* 0x000e6c00000e0000 */
[----:B------:R-:W-:Y:S02]  /*16a0*/  @!P0 FSEL R24, R24, R9, P2 ;  /* 0x0000000918188208 */ /* 0x000fe40001000000 */
[----:B------:R-:W-:-:S03]  /*16b0*/  FSETP.NAN.AND P0, PT, R7, R7, PT ;  /* 0x000000070700720b */ /* 0x000fc60003f08000 */
[----:B------:R-:W2:Y:S01]  /*16c0*/  SHFL.BFLY PT, R5, R24, 0x4, 0x1f ;  /* 0x0c801f0018057f89 */ /* 0x000ea200000e0000 */
[----:B0-----:R-:W-:Y:S02]  /*16d0*/  FSETP.GEU.AND P5, PT, R7, R4, PT ;  /* 0x000000040700720b */ /* 0x001fe40003fae000 */
[----:B-1----:R-:W-:-:S11]  /*16e0*/  FSETP.GT.AND P2, PT, R23, R6, PT ;  /* 0x000000061700720b */ /* 0x002fd60003f44000 */
[----:B------:R-:W-:Y:S02]  /*16f0*/  @P5 FSEL R7, R7, R4, P0 ;  /* 0x0000000407075208 */ /* 0x000fe40000000000 */
[C---:B--2---:R-:W-:Y:S02]  /*1700*/  FSETP.GT.AND P0, PT, R24.reuse, R5, PT ;  /* 0x000000051800720b */ /* 0x044fe40003f04000 */
[C---:B------:R-:W-:Y:S01]  /*1710*/  FSETP.NAN.AND P5, PT, R23.reuse, R23, PT ;  /* 0x000000171700720b */ /* 0x040fe20003fa8000 */
[----:B------:R-:W0:Y:S03]  /*1720*/  SHFL.BFLY PT, R4, R7, 0x2, 0x1f ;  /* 0x0c401f0007047f89 */ /* 0x000e2600000e0000 */
[----:B------:R-:W-:Y:S02]  /*1730*/  @!P2 FSEL R23, R23, R6, P5 ;  /* 0x000000061717a208 */ /* 0x000fe40002800000 */
[----:B------:R-:W-:-:S03]  /*1740*/  FSETP.NAN.AND P2, PT, R24, R24, PT ;  /* 0x000000181800720b */ /* 0x000fc60003f48000 */
[----:B------:R-:W1:Y:S02]  /*1750*/  SHFL.BFLY PT, R6, R23, 0x2, 0x1f ;  /* 0x0c401f0017067f89 */ /* 0x000e6400000e0000 */
[----:B------:R-:W-:Y:S02]  /*1760*/  @!P0 FSEL R24, R24, R5, P2 ;  /* 0x0000000518188208 */ /* 0x000fe40001000000 */
[C---:B------:R-:W-:Y:S02]  /*1770*/  FSETP.NAN.AND P0, PT, R7.reuse, R7, PT ;  /* 0x000000070700720b */ /* 0x040fe40003f08000 */
[----:B------:R-:W-:Y:S01]  /*1780*/  FSETP.NAN.AND P6, PT, R24, R24, PT ;  /* 0x000000181800720b */ /* 0x000fe20003fc8000 */
[----:B------:R-:W2:Y:S01]  /*1790*/  SHFL.BFLY PT, R5, R24, 0x2, 0x1f ;  /* 0x0c401f0018057f89 */ /* 0x000ea200000e0000 */
[----:B0-----:R-:W-:-:S13]  /*17a0*/  FSETP.GEU.AND P5, PT, R7, R4, PT ;  /* 0x000000040700720b */ /* 0x001fda0003fae000 */
[----:B------:R-:W-:Y:S02]  /*17b0*/  @P5 FSEL R7, R7, R4, P0 ;  /* 0x0000000407075208 */ /* 0x000fe40000000000 */
[C---:B-1----:R-:W-:Y:S02]  /*17c0*/  FSETP.GT.AND P0, PT, R23.reuse, R6, PT ;  /* 0x000000061700720b */ /* 0x042fe40003f04000 */
[----:B------:R-:W-:Y:S01]  /*17d0*/  FSETP.NAN.AND P5, PT, R23, R23, PT ;  /* 0x000000171700720b */ /* 0x000fe20003fa8000 */
[----:B------:R-:W0:Y:S01]  /*17e0*/  SHFL.BFLY PT, R4, R7, 0x1, 0x1f ;  /* 0x0c201f0007047f89 */ /* 0x000e2200000e0000 */
[----:B--2---:R-:W-:-:S09]  /*17f0*/  FSETP.GT.AND P2, PT, R24, R5, PT ;  /* 0x000000051800720b */ /* 0x004fd20003f44000 */
[----:B------:R-:W-:Y:S02]  /*1800*/  @!P0 FSEL R23, R23, R6, P5 ;  /* 0x0000000617178208 */ /* 0x000fe40002800000 */
[----:B------:R-:W-:Y:S02]  /*1810*/  LOP3.LUT P0, RZ, R14, 0xf, RZ, 0xc0, !PT ;  /* 0x0000000f0eff7812 */ /* 0x000fe4000780c0ff */
[----:B------:R-:W-:Y:S01]  /*1820*/  @!P2 FSEL R24, R24, R5, P6 ;  /* 0x000000051818a208 */ /* 0x000fe20003000000 */
[----:B------:R-:W1:Y:S01]  /*1830*/  SHFL.BFLY PT, R6, R23, 0x1, 0x1f ;  /* 0x0c201f0017067f89 */ /* 0x000e6200000e0000 */
[----:B------:R-:W-:Y:S02]  /*1840*/  ISETP.LT.AND P0, PT, R14, 0x20, !P0 ;  /* 0x000000200e00780c */ /* 0x000fe40004701270 */
[----:B------:R-:W-:Y:S01]  /*1850*/  FSETP.NAN.AND P2, PT, R7, R7, PT ;  /* 0x000000070700720b */ /* 0x000fe20003f48000 */
[----:B------:R-:W2:Y:S01]  /*1860*/  SHFL.BFLY PT, R9, R24, 0x1, 0x1f ;  /* 0x0c201f0018097f89 */ /* 0x000ea200000e0000 */
[----:B------:R-:W-:-:S02]  /*1870*/  FSETP.NAN.AND P6, PT, R23, R23, PT ;  /* 0x000000171700720b */ /* 0x000fc40003fc8000 */
[----:B0-----:R-:W-:-:S13]  /*1880*/  FSETP.GEU.AND P5, PT, R7, R4, PT ;  /* 0x000000040700720b */ /* 0x001fda0003fae000 */
[----:B------:R-:W-:Y:S02]  /*1890*/  @P5 SEL R7, R7, R4, P2 ;  /* 0x0000000407075207 */ /* 0x000fe40001000000 */
[----:B-1----:R-:W-:-:S03]  /*18a0*/  FSETP.GT.AND P5, PT, R23, R6, PT ;  /* 0x000000061700720b */ /* 0x002fc60003fa4000 */
[----:B------:R-:W-:Y:S04]  /*18b0*/  @P0 STS [R14.X4], R7 ;  /* 0x000000070e000388 */ /* 0x000fe80000004800 */
[----:B------:R-:W-:Y:S01]  /*18c0*/  BAR.SYNC.DEFER_BLOCKING 0x0 ;  /* 0x0000000000007b1d */ /* 0x000fe20000010000 */
[----:B--2---:R-:W-:-:S05]  /*18d0*/  FSETP.GT.AND P2, PT, R24, R9, PT ;  /* 0x000000091800720b */ /* 0x004fca0003f44000 */
[----:B------:R-:W-:Y:S02]  /*18e0*/  @!P5 SEL R23, R23, R6, P6 ;  /* 0x000000061717d207 */ /* 0x000fe40003000000 */
[----:B------:R-:W-:Y:S02]  /*18f0*/  LOP3.LUT R6, R14, 0x1, RZ, 0xc0, !PT ;  /* 0x000000010e067812 */ /* 0x000fe400078ec0ff */
[----:B------:R-:W-:-:S04]  /*1900*/  FSETP.NAN.AND P5, PT, R24, R24, PT ;  /* 0x000000181800720b */ /* 0x000fc80003fa8000 */
[----:B------:R-:W-:Y:S01]  /*1910*/  @!P2 SEL R24, R24, R9, P5 ;  /* 0x000000091818a207 */ /* 0x000fe20002800000 */
[----:B------:R-:W-:Y:S04]  /*1920*/  LDS R4, [RZ] ;  /* 0x00000000ff047984 */ /* 0x000fe80000000800 */
[----:B------:R-:W0:Y:S04]  /*1930*/  LDS R5, [0x40] ;  /* 0x00004000ff057984 */ /* 0x000e280000000800 */
[----:B------:R-:W-:Y:S06]  /*1940*/  BAR.SYNC.DEFER_BLOCKING 0x0 ;  /* 0x0000000000007b1d */ /* 0x000fec0000010000 */
[----:B0-----:R-:W-:Y:S04]  /*1950*/  STS.64 [RZ], R4 ;  /* 0x00000004ff007388 */ /* 0x001fe80000000a00 */
[----:B------:R-:W-:Y:S06]  /*1960*/  BAR.SYNC.DEFER_BLOCKING 0x0 ;  /* 0x0000000000007b1d */ /* 0x000fec0000010000 */
[----:B------:R-:W-:Y:S04]  /*1970*/  LDS R7, [R6.X4] ;  /* 0x0000000006077984 */ /* 0x000fe80000004800 */
[----:B------:R-:W-:Y:S06]  /*1980*/  BAR.SYNC.DEFER_BLOCKING 0x0 ;  /* 0x0000000000007b1d */ /* 0x000fec0000010000 */
[----:B------:R-:W-:Y:S04]  /*1990*/  @!P4 STS [R2], R23 ;  /* 0x000000170200c388 */ /* 0x000fe80000000800 */
[----:B------:R-:W-:Y:S04]  /*19a0*/  @!P4 STS [R2+0x40], R24 ;  /* 0x000040180200c388 */ /* 0x000fe80000000800 */
[----:B------:R-:W-:Y:S06]  /*19b0*/  BAR.SYNC.DEFER_BLOCKING 0x0 ;  /* 0x0000000000007b1d */ /* 0x000fec0000010000 */
[----:B------:R-:W0:Y:S04]  /*19c0*/  @!P3 LDS R0, [R14.X4] ;  /* 0x000000000e00b984 */ /* 0x000e280000004800 */
[----:B0-----:R-:W0:Y:S01]  /*19d0*/  SHFL.BFLY PT, R9, R0, 0x8, 0x1f ;  /* 0x0d001f0000097f89 */ /* 0x001e2200000e0000 */
[----:B------:R-:W-:-:S02]  /*19e0*/  FSETP.NAN.AND P3, PT, R0, R0, PT ;  /* 0x000000000000720b */ /* 0x000fc40003f68000 */
[----:B0-----:R-:W-:-:S04]  /*19f0*/  FSETP.GT.AND P2, PT, R0, R9, PT ;  /* 0x000000090000720b */ /* 0x001fc80003f44000 */
[----:B------:R-:W-:-:S04]  /*1a00*/  FSEL R9, R0, R9, P2 ;  /* 0x0000000900097208 */ /* 0x000fc80001000000 */
[----:B------:R-:W-:-:S04]  /*1a10*/  FSEL R9, R0, R9, P3 ;  /* 0x0000000900097208 */ /* 0x000fc80001800000 */
[C---:B------:R-:W-:Y:S01]  /*1a20*/  FSETP.NAN.AND P3, PT, R9.reuse, R9, PT ;  /* 0x000000090900720b */ /* 0x040fe20003f68000 */
[----:B------:R-:W0:Y:S02]  /*1a30*/  SHFL.BFLY PT, R8, R9, 0x4, 0x1f ;  /* 0x0c801f0009087f89 */ /* 0x000e2400000e0000 */
[----:B0-----:R-:W-:-:S13]  /*1a40*/  FSETP.GT.AND P2, PT, R9, R8, PT ;  /* 0x000000080900720b */ /* 0x001fda0003f44000 */
[----:B------:R-:W-:-:S04]  /*1a50*/  @!P2 FSEL R9, R9, R8, P3 ;  /* 0x000000080909a208 */ /* 0x000fc80001800000 */
[C---:B------:R-:W-:Y:S01]  /*1a60*/  FSETP.NAN.AND P3, PT, R9.reuse, R9, PT ;  /* 0x000000090900720b */ /* 0x040fe20003f68000 */
[----:B------:R-:W0:Y:S02]  /*1a70*/  SHFL.BFLY PT, R2, R9, 0x2, 0x1f ;  /* 0x0c401f0009027f89 */ /* 0x000e2400000e0000 */
[----:B0-----:R-:W-:-:S13]  /*1a80*/  FSETP.GT.AND P2, PT, R9, R2, PT ;  /* 0x000000020900720b */ /* 0x001fda0003f44000 */
[----:B------:R-:W-:-:S04]  /*1a90*/  @!P2 FSEL R9, R9, R2, P3 ;  /* 0x000000020909a208 */ /* 0x000fc80001800000 */
[C---:B------:R-:W-:Y:S01]  /*1aa0*/  FSETP.NAN.AND P3, PT, R9.reuse, R9, PT ;  /* 0x000000090900720b */ /* 0x040fe20003f68000 */
[----:B------:R-:W0:Y:S02]  /*1ab0*/  SHFL.BFLY PT, R0, R9, 0x1, 0x1f ;  /* 0x0c201f0009007f89 */ /* 0x000e2400000e0000 */
[----:B0-----:R-:W-:-:S13]  /*1ac0*/  FSETP.GT.AND P2, PT, R9, R0, PT ;  /* 0x000000000900720b */ /* 0x001fda0003f44000 */
[----:B------:R-:W-:Y:S02]  /*1ad0*/  @!P2 SEL R9, R9, R0, P3 ;  /* 0x000000000909a207 */ /* 0x000fe40001800000 */
[----:B------:R-:W-:-:S03]  /*1ae0*/  FSETP.GE.AND P2, PT, R5, RZ, PT ;  /* 0x000000ff0500720b */ /* 0x000fc60003f46000 */
[----:B------:R-:W-:Y:S04]  /*1af0*/  @P0 STS [R14.X4], R9 ;  /* 0x000000090e000388 */ /* 0x000fe80000004800 */
[----:B------:R-:W-:Y:S01]  /*1b00*/  BAR.SYNC.DEFER_BLOCKING 0x0 ;  /* 0x0000000000007b1d */ /* 0x000fe20000010000 */
[C---:B------:R-:W-:Y:S02]  /*1b10*/  FSETP.GE.AND P0, PT, R4.reuse, RZ, PT ;  /* 0x000000ff0400720b */ /* 0x040fe40003f06000 */
[----:B------:R-:W-:Y:S02]  /*1b20*/  FSEL R5, R5, RZ, !P2 ;  /* 0x000000ff05057208 */ /* 0x000fe40005000000 */
[----:B------:R-:W-:-:S03]  /*1b30*/  FSEL R4, R4, RZ, !P0 ;  /* 0x000000ff04047208 */ /* 0x000fc60004000000 */
[----:B------:R-:W-:Y:S02]  /*1b40*/  FADD R5, RZ, -R5 ;  /* 0x80000005ff057221 */ /* 0x000fe40000000000 */
[----:B------:R-:W-:-:S03]  /*1b50*/  FADD R4, RZ, -R4 ;  /* 0x80000004ff047221 */ /* 0x000fc60000000000 */
[----:B------:R-:W-:Y:S02]  /*1b60*/  FSETP.NAN.AND P3, PT, R5, R5, PT ;  /* 0x000000050500720b */ /* 0x000fe40003f68000 */
[----:B------:R-:W-:Y:S01]  /*1b70*/  FSETP.NAN.AND P2, PT, R4, R4, PT ;  /* 0x000000040400720b */ /* 0x000fe20003f48000 */
[----:B------:R-:W0:Y:S04]  /*1b80*/  LDS R10, [RZ] ;  /* 0x00000000ff0a7984 */ /* 0x000e280000000800 */
[----:B------:R-:W1:Y:S04]  /*1b90*/  LDS R11, [0x40] ;  /* 0x00004000ff0b7984 */ /* 0x000e680000000800 */
[----:B------:R-:W-:Y:S01]  /*1ba0*/  BAR.SYNC.DEFER_BLOCKING 0x0 ;  /* 0x0000000000007b1d */ /* 0x000fe20000010000 */
[----:B0-----:R-:W-:-:S05]  /*1bb0*/  FSETP.GTU.AND P0, PT, R10, RZ, PT ;  /* 0x000000ff0a00720b */ /* 0x001fca0003f0c000 */
[----:B-1----:R0:W-:Y:S01]  /*1bc0*/  STS.64 [RZ], R10 ;  /* 0x0000000aff007388 */ /* 0x0021e20000000a00 */
[----:B------:R-:W-:-:S03]  /*1bd0*/  FSEL R9, R10, RZ, P0 ;  /* 0x000000ff0a097208 */ /* 0x000fc60000000000 */
[----:B------:R-:W-:Y:S01]  /*1be0*/  BAR.SYNC.DEFER_BLOCKING 0x0 ;  /* 0x0000000000007b1d */ /* 0x000fe20000010000 */
[C---:B------:R-:W-:Y:S02]  /*1bf0*/  FSETP.GTU.AND P4, PT, R11.reuse, RZ, PT ;  /* 0x000000ff0b00720b */ /* 0x040fe40003f8c000 */
[CC--:B------:R-:W-:Y:S02]  /*1c00*/  FSETP.GT.AND P0, PT, R4.reuse, R9.reuse, PT ;  /* 0x000000090400720b */ /* 0x0c0fe40003f04000 */
[----:B------:R-:W-:Y:S01]  /*1c10*/  FSEL R0, R11, RZ, P4 ;  /* 0x000000ff0b007208 */ /* 0x000fe20002000000 */
[----:B0-----:R-:W-:Y:S01]  /*1c20*/  IMAD.MOV.U32 R11, RZ, RZ, 0x3f800000 ;  /* 0x3f800000ff0b7424 */ /* 0x001fe200078e00ff */
[----:B------:R-:W-:Y:S01]  /*1c30*/  @!P2 FSEL R4, R4, R9, P0 ;  /* 0x000000090404a208 */ /* 0x000fe20000000000 */
[----:B------:R-:W-:Y:S01]  /*1c40*/  IMAD.MOV.U32 R10, RZ, RZ, -0x400 ;  /* 0xfffffc00ff0a7424 */ /* 0x000fe200078e00ff */
[----:B------:R-:W-:-:S03]  /*1c50*/  FSETP.GT.AND P0, PT, R5, R0, PT ;  /* 0x000000000500720b */ /* 0x000fc60003f04000 */
[----:B------:R-:W-:Y:S01]  /*1c60*/  FMUL R4, R4, 0.0078740157186985015869 ;  /* 0x3c01020404047820 */ /* 0x000fe20000400000 */
[----:B------:R-:W-:-:S04]  /*1c70*/  @!P3 FSEL R5, R5, R0, P0 ;  /* 0x000000000505b208 */ /* 0x000fc80000000000 */
[C---:B------:R-:W-:Y:S01]  /*1c80*/  FSETP.GT.AND P0, PT, R4.reuse, 9.9999997473787516356e-06, PT ;  /* 0x3727c5ac0400780b */ /* 0x040fe20003f04000 */
[----:B------:R-:W-:Y:S01]  /*1c90*/  FMUL R2, R5, 0.0078740157186985015869 ;  /* 0x3c01020405027820 */ /* 0x000fe20000400000 */
[----:B------:R-:W-:Y:S01]  /*1ca0*/  FSETP.NAN.AND P2, PT, R4, R4, PT ;  /* 0x000000040400720b */ /* 0x000fe20003f48000 */
[----:B------:R-:W-:-:S03]  /*1cb0*/  IMAD.U32 R5, RZ, RZ, UR4 ;  /* 0x00000004ff057e24 */ /* 0x000fc6000f8e00ff */
[----:B------:R-:W-:Y:S01]  /*1cc0*/  FSETP.GT.AND P3, PT, R2, 9.9999997473787516356e-06, PT ;  /* 0x3727c5ac0200780b */ /* 0x000fe20003f64000 */
[----:B------:R0:W1:Y:S06]  /*1cd0*/  LDS R0, [R6.X4] ;  /* 0x0000000006007984 */ /* 0x00006c0000004800 */
[----:B------:R-:W-:Y:S02]  /*1ce0*/  @!P0 FSEL R4, R4, 9.9999997473787516356e-06, P2 ;  /* 0x3727c5ac04048808 */ /* 0x000fe40001000000 */
[----:B------:R-:W-:Y:S02]  /*1cf0*/  FSETP.NAN.AND P0, PT, R2, R2, PT ;  /* 0x000000020200720b */ /* 0x000fe40003f08000 */
[----:B------:R-:W-:-:S02]  /*1d00*/  FSETP.GT.AND P2, PT, |R4|, 8.50705917302346158658e+37, PT ;  /* 0x7e8000000400780b */ /* 0x000fc40003f44200 */
[----:B------:R-:W-:Y:S02]  /*1d10*/  FSETP.GEU.AND P4, PT, |R4|, 1.175494350822287508e-38, PT ;  /* 0x008000000400780b */ /* 0x000fe40003f8e200 */
[----:B------:R-:W-:Y:S02]  /*1d20*/  @!P3 FSEL R2, R2, 9.9999997473787516356e-06, P0 ;  /* 0x3727c5ac0202b808 */ /* 0x000fe40000000000 */
[----:B------:R-:W-:Y:S02]  /*1d30*/  LOP3.LUT P0, RZ, R14, 0x1fe, RZ, 0xc0, !PT ;  /* 0x000001fe0eff7812 */ /* 0x000fe4000780c0ff */
[C---:B------:R-:W-:Y:S02]  /*1d40*/  FSETP.GT.AND P3, PT, |R2|.reuse, 8.50705917302346158658e+37, PT ;  /* 0x7e8000000200780b */ /* 0x040fe40003f64200 */
[----:B0-----:R-:W-:Y:S02]  /*1d50*/  LOP3.LUT R6, R5, 0x1, R14, 0xf8, !PT ;  /* 0x0000000105067812 */ /* 0x001fe400078ef80e */
[----:B------:R-:W-:Y:S01]  /*1d60*/  FSETP.GEU.AND P5, PT, |R2|, 1.175494350822287508e-38, PT ;  /* 0x008000000200780b */ /* 0x000fe20003fae200 */
[----:B------:R-:W-:Y:S01]  /*1d70*/  @P2 FMUL R4, R4, 0.25 ;  /* 0x3e80000004042820 */ /* 0x000fe20000400000 */
[----:B------:R-:W-:-:S02]  /*1d80*/  ISETP.LT.AND P0, PT, R6, 0xe10, !P0 ;  /* 0x00000e100600780c */ /* 0x000fc40004701270 */
[C---:B------:R-:W-:Y:S01]  /*1d90*/  FSEL R9, R11.reuse, 0.25, !P2 ;  /* 0x3e8000000b097808 */ /* 0x040fe20005000000 */
[----:B------:R-:W-:Y:S01]  /*1da0*/  @!P4 FMUL R4, R4, 16777216 ;  /* 0x4b8000000404c820 */ /* 0x000fe20000400000 */
[----:B------:R-:W-:-:S03]  /*1db0*/  FSEL R11, R11, 0.25, !P3 ;  /* 0x3e8000000b0b7808 */ /* 0x000fc60005800000 */
[----:B------:R0:W2:Y:S01]  /*1dc0*/  MUFU.RCP R8, R4 ;  /* 0x0000000400087308 */ /* 0x0000a20000001000 */
[----:B------:R-:W-:Y:S01]  /*1dd0*/  @P3 FMUL R2, R2, 0.25 ;  /* 0x3e80000002023820 */ /* 0x000fe20000400000 */
[----:B------:R-:W-:Y:S02]  /*1de0*/  @!P4 FMUL R9, R9, 16777216 ;  /* 0x4b8000000909c820 */ /* 0x000fe40000400000 */
[----:B------:R-:W-:Y:S01]  /*1df0*/  @!P5 FMUL R11, R11, 16777216 ;  /* 0x4b8000000b0bd820 */ /* 0x000fe20000400000 */
[----:B------:R-:W-:Y:S01]  /*1e00*/  @!P5 FMUL R2, R2, 16777216 ;  /* 0x4b8000000202d820 */ /* 0x000fe20000400000 */
[----:B-1----:R-:W-:Y:S01]  /*1e10*/  F2FP.BF16.PACK_AB R0, R0, R7 ;  /* 0x000000070000723e */ /* 0x002fe200000010ff */
[----:B0-----:R-:W-:-:S04]  /*1e20*/  IMAD.WIDE R4, R6, R13, c[0x0][0x190] ;  /* 0x0000640006047625 */ /* 0x001fc800078e020d */
[----:B------:R-:W0:Y:S01]  /*1e30*/  MUFU.RCP R2, R2 ;  /* 0x0000000200027308 */ /* 0x000e220000001000 */
[----:B------:R-:W-:Y:S01]  /*1e40*/  PRMT R12, R0, 0x7632, R12 ;  /* 0x00007632000c7816 */ /* 0x000fe2000000000c */
[----:B------:R-:W-:Y:S01]  /*1e50*/  IMAD.WIDE R6, R6, R13, c[0x0][0x198] ;  /* 0x0000660006067625 */ /* 0x000fe200078e020d */
[----:B------:R1:W-:Y:S01]  /*1e60*/  @P0 STG.E.U16 [R4.64], R0 ;  /* 0x0000000004000986 */ /* 0x0003e2000c101506 */
[----:B--2---:R-:W-:Y:S02]  /*1e70*/  FMUL R9, R8, R9 ;  /* 0x0000000908097220 */ /* 0x004fe40000400000 */
[----:B------:R-:W-:Y:S01]  /*1e80*/  IMAD.MOV.U32 R8, RZ, RZ, -0x1 ;  /* 0xffffffffff087424 */ /* 0x000fe200078e00ff */
[----:B------:R1:W-:Y:S04]  /*1e90*/  @P0 STG.E.U16 [R6.64], R12 ;  /* 0x0000000c06000986 */ /* 0x0003e8000c101506 */
[----:B------:R-:W-:Y:S01]  /*1ea0*/  BAR.SYNC.DEFER_BLOCKING 0x0 ;  /* 0x0000000000007b1d */ /* 0x000fe20000010000 */
[----:B0-----:R-:W-:Y:S01]  /*1eb0*/  FMUL R11, R2, R11 ;  /* 0x0000000b020b7220 */ /* 0x001fe20000400000 */
[----:B------:R-:W-:-:S04]  /*1ec0*/  SHF.R.U32.HI R2, RZ, 0x5, R15 ;  /* 0x00000005ff027819 */ /* 0x000fc8000001160f */
[----:B------:R1:W-:Y:S04]  /*1ed0*/  STS [RZ], R9 ;  /* 0x00000009ff007388 */ /* 0x0003e80000000800 */
[----:B------:R1:W-:Y:S04]  /*1ee0*/  STS [0x8], R11 ;  /* 0x0000080bff007388 */ /* 0x0003e80000000800 */
[----:B------:R-:W-:Y:S06]  /*1ef0*/  BAR.SYNC.DEFER_BLOCKING 0x0 ;  /* 0x0000000000007b1d */ /* 0x000fec0000010000 */
[----:B-1----:R-:W0:Y:S02]  /*1f00*/  LDS R2, [R2] ;  /* 0x0000000002027984 */ /* 0x002e240000000800 */
.L_x_25:
[----:B------:R-:W-:Y:S01]  /*1f10*/  IADD3 R9, R3, 0x400, R10 ;  /* 0x0000040003097810 */ /* 0x000fe20007ffe00a */
[----:B------:R-:W-:Y:S01]  /*1f20*/  IMAD.MOV.U32 R12, RZ, RZ, 0x4 ;  /* 0x00000004ff0c7424 */ /* 0x000fe200078e00ff */
[----:B0-----:R-:W-:Y:S01]  /*1f30*/  CS2R R4, SRZ ;  /* 0x0000000000047805 */ /* 0x001fe2000001ff00 */
[----:B------:R-:W-:-:S02]  /*1f40*/  CS2R R6, SRZ ;  /* 0x0000000000067805 */ /* 0x000fc4000001ff00 */
[----:B------:R-:W-:-:S05]  /*1f50*/  IMAD.WIDE R12, R9, R12, c[0x0][0x188] ;  /* 0x00006200090c7625 */ /* 0x000fca00078e020c */
[----:B------:R-:W2:Y:S01]  /*1f60*/  @!P1 LDG.E.EF.128 R4, [R12.64] ;  /* 0x000000060c049981 */ /* 0x000ea2000c0e1d00 */
[----:B------:R-:W-:Y:S01]  /*1f70*/  BSSY B0, `(.L_x_13) ;  /* 0x0000019000007945 */ /* 0x000fe20003800000 */
[----:B--2---:R-:W-:-:S04]  /*1f80*/  FMUL R11, R4, R4 ;  /* 0x00000004040b7220 */ /* 0x004fc80000400000 */
[----:B------:R-:W-:-:S04]  /*1f90*/  FMUL R11, R11, R4 ;  /* 0x000000040b0b7220 */ /* 0x000fc80000400000 */
[----:B------:R-:W-:-:S04]  /*1fa0*/  FFMA R11, R11, 0.044714998453855514526, R4 ;  /* 0x3d3727130b0b7823 */ /* 0x000fc80000000004 */
[----:B------:R-:W-:-:S04]  /*1fb0*/  FMUL R14, R11, 0.79788458347320556641 ;  /* 0x3f4c422a0b0e7820 */ /* 0x000fc80000400000 */
[----:B------:R-:W-:-:S05]  /*1fc0*/  FADD.FTZ R15, |R14|, -RZ ;  /* 0x800000ff0e0f7221 */ /* 0x000fca0000010200 */
[----:B------:R-:W-:-:S13]  /*1fd0*/  FSETP.GE.AND P0, PT, R15, 0.60000002384185791016, PT ;  /* 0x3f19999a0f00780b */ /* 0x000fda0003f06000 */
[----:B------:R-:W-:Y:S05]  /*1fe0*/  @!P0 BRA `(.L_x_14) ;  /* 0x000000a000008947 */ /* 0x000fea0003800000 */
[C---:B------:R-:W-:Y:S01]  /*1ff0*/  FMUL R0, R15.reuse, 2.8853900432586669922 ;  /* 0x4038aa3b0f007820 */ /* 0x040fe20000400000 */
[----:B------:R-:W-:Y:S01]  /*2000*/  IMAD.MOV.U32 R11, RZ, RZ, 0x3f800000 ;  /* 0x3f800000ff0b7424 */ /* 0x000fe200078e00ff */
[----:B------:R-:W-:-:S04]  /*2010*/  FSETP.GE.AND P0, PT, R15, 9.010913848876953125, PT ;  /* 0x41102cb40f00780b */ /* 0x000fc80003f06000 */
[----:B------:R-:W1:Y:S02]  /*2020*/  MUFU.EX2 R0, R0 ;  /* 0x0000000000007308 */ /* 0x000e640000000800 */
[----:B-1----:R-:W-:-:S06]  /*2030*/  FADD R12, R0, 1 ;  /* 0x3f800000000c7421 */ /* 0x002fcc0000000000 */
[----:B------:R-:W1:Y:S02]  /*2040*/  MUFU.RCP R12, R12 ;  /* 0x0000000c000c7308 */ /* 0x000e640000001000 */
[----:B-1----:R-:W-:-:S05]  /*2050*/  FFMA.FTZ R11, R12, -2, R11 ;  /* 0xc00000000c0b7823 */ /* 0x002fca000001000b */
[----:B------:R-:W-:-:S04]  /*2060*/  FSEL R11, R11, 1, !P0 ;  /* 0x3f8000000b0b7808 */ /* 0x000fc80004000000 */
[----:B------:R-:W-:Y:S01]  /*2070*/  LOP3.LUT R11, R11, 0x80000000, R14, 0xf8, !PT ;  /* 0x800000000b0b7812 */ /* 0x000fe200078ef80e */
[----:B------:R-:W-:Y:S05]  /*2080*/  BRA `(.L_x_15) ;  /* 0x0000007000007947 */ /* 0x000fea0003800000 */
.L_x_14:
[----:B------:R-:W-:Y:S01]  /*2090*/  IMAD.MOV.U32 R0, RZ, RZ, 0x3c80f082 ;  /* 0x3c80f082ff007424 */ /* 0x000fe200078e00ff */
[----:B------:R-:W-:-:S04]  /*20a0*/  FMUL R11, R14, R14 ;  /* 0x0000000e0e0b7220 */ /* 0x000fc80000400000 */
[----:B------:R-:W-:-:S04]  /*20b0*/  FFMA.FTZ R0, R11, R0, -0.052303962409496307373 ;  /* 0xbd563cae0b007423 */ /* 0x000fc80000010000 */
[----:B------:R-:W-:-:S04]  /*20c0*/  FFMA.FTZ R0, R11, R0, 0.1331529766321182251 ;  /* 0x3e0859410b007423 */ /* 0x000fc80000010000 */
[----:B------:R-:W-:-:S04]  /*20d0*/  FFMA.FTZ R0, R11, R0, -0.33332768082618713379 ;  /* 0xbeaaa9ed0b007423 */ /* 0x000fc80000010000 */
[----:B------:R-:W-:-:S04]  /*20e0*/  FFMA.FTZ R0, R11, R0, RZ ;  /* 0x000000000b007223 */ /* 0x000fc800000100ff */
[----:B------:R-:W-:Y:S02]  /*20f0*/  FFMA.FTZ R11, R14, R0, R14 ;  /* 0x000000000e0b7223 */ /* 0x000fe4000001000e */
.L_x_15:
[----:B------:R-:W-:Y:S05]  /*2100*/  BSYNC B0 ;  /* 0x0000000000007941 */ /* 0x000fea0003800000 */
.L_x_13:
[-C--:B------:R-:W-:Y:S01]  /*2110*/  FMUL R0, R5, R5.reuse ;  /* 0x0000000505007220 */ /* 0x080fe20000400000 */
[-C--:B------:R-:W-:Y:S01]  /*2120*/  FMUL R13, R6, R6.reuse ;  /* 0x00000006060d7220 */ /* 0x080fe20000400000 */
[----:B------:R-:W-:Y:S02]  /*2130*/  BSSY B0, `(.L_x_16) ;  /* 0x000001c000007945 */ /* 0x000fe40003800000 */
[----:B------:R-:W-:Y:S01]  /*2140*/  FMUL R0, R0, R5 ;  /* 0x0000000500007220 */ /* 0x000fe20000400000 */
[----:B------:R-:W-:-:S03]  /*2150*/  FMUL R13, R13, R6 ;  /* 0x000000060d0d7220 */ /* 0x000fc60000400000 */
[----:B------:R-:W-:Y:S01]  /*2160*/  FFMA R0, R0, 0.044714998453855514526, R5 ;  /* 0x3d37271300007823 */ /* 0x000fe20000000005 */
[----:B------:R-:W-:-:S03]  /*2170*/  FFMA R15, R13, 0.044714998453855514526, R6 ;  /* 0x3d3727130d0f7823 */ /* 0x000fc60000000006 */
[----:B------:R-:W-:Y:S01]  /*2180*/  FMUL R17, R0, 0.79788458347320556641 ;  /* 0x3f4c422a00117820 */ /* 0x000fe20000400000 */
[----:B------:R-:W-:-:S03]  /*2190*/  FMUL R0, R7, R7 ;  /* 0x0000000707007220 */ /* 0x000fc60000400000 */
[----:B------:R-:W-:Y:S01]  /*21a0*/  FADD.FTZ R16, |R17|, -RZ ;  /* 0x800000ff11107221 */ /* 0x000fe20000010200 */
[----:B------:R-:W-:-:S04]  /*21b0*/  FMUL R14, R0, R7 ;  /* 0x00000007000e7220 */ /* 0x000fc80000400000 */
        /* <DEDUP_REMOVED lines=12> */
.L_x_17:
[----:B------:R-:W-:Y:S01]  /*2280*/  IMAD.MOV.U32 R0, RZ, RZ, 0x3c80f082 ;  /* 0x3c80f082ff007424 */ /* 0x000fe200078e00ff */
[----:B------:R-:W-:-:S04]  /*2290*/  FMUL R13, R17, R17 ;  /* 0x00000011110d7220 */ /* 0x000fc80000400000 */
[----:B------:R-:W-:-:S04]  /*22a0*/  FFMA.FTZ R0, R13, R0, -0.052303962409496307373 ;  /* 0xbd563cae0d007423 */ /* 0x000fc80000010000 */
[----:B------:R-:W-:-:S04]  /*22b0*/  FFMA.FTZ R0, R13, R0, 0.1331529766321182251 ;  /* 0x3e0859410d007423 */ /* 0x000fc80000010000 */
[----:B------:R-:W-:-:S04]  /*22c0*/  FFMA.FTZ R0, R13, R0, -0.33332768082618713379 ;  /* 0xbeaaa9ed0d007423 */ /* 0x000fc80000010000 */
[----:B------:R-:W-:-:S04]  /*22d0*/  FFMA.FTZ R0, R13, R0, RZ ;  /* 0x000000000d007223 */ /* 0x000fc800000100ff */
[----:B------:R-:W-:Y:S02]  /*22e0*/  FFMA.FTZ R12, R17, R0, R17 ;  /* 0x00000000110c7223 */ /* 0x000fe40000010011 */
.L_x_18:
[----:B------:R-:W-:Y:S05]  /*22f0*/  BSYNC B0 ;  /* 0x0000000000007941 */ /* 0x000fea0003800000 */
.L_x_16:
        /* <DEDUP_REMOVED lines=16> */
.L_x_20:
[----:B------:R-:W-:Y:S01]  /*2400*/  IMAD.MOV.U32 R0, RZ, RZ, 0x3c80f082 ;  /* 0x3c80f082ff007424 */ /* 0x000fe200078e00ff */
[----:B------:R-:W-:-:S04]  /*2410*/  FMUL R13, R16, R16 ;  /* 0x00000010100d7220 */ /* 0x000fc80000400000 */
[----:B------:R-:W-:-:S04]  /*2420*/  FFMA.FTZ R0, R13, R0, -0.052303962409496307373 ;  /* 0xbd563cae0d007423 */ /* 0x000fc80000010000 */
[----:B------:R-:W-:-:S04]  /*2430*/  FFMA.FTZ R0, R13, R0, 0.1331529766321182251 ;  /* 0x3e0859410d007423 */ /* 0x000fc80000010000 */
[----:B------:R-:W-:-:S04]  /*2440*/  FFMA.FTZ R0, R13, R0, -0.33332768082618713379 ;  /* 0xbeaaa9ed0d007423 */ /* 0x000fc80000010000 */
[----:B------:R-:W-:-:S04]  /*2450*/  FFMA.FTZ R0, R13, R0, RZ ;  /* 0x000000000d007223 */ /* 0x000fc800000100ff */
[----:B------:R-:W-:Y:S02]  /*2460*/  FFMA.FTZ R13, R16, R0, R16 ;  /* 0x00000000100d7223 */ /* 0x000fe40000010010 */
.L_x_21:
[----:B------:R-:W-:Y:S05]  /*2470*/  BSYNC B0 ;  /* 0x0000000000007941 */ /* 0x000fea0003800000 */
.L_x_19:
[----:B------:R-:W-:Y:S01]  /*2480*/  FMUL R17, R15, 0.79788458347320556641 ;  /* 0x3f4c422a0f117820 */ /* 0x000fe20000400000 */
[----:B------:R-:W-:Y:S01]  /*2490*/  BSSY B0, `(.L_x_22) ;  /* 0x0000019000007945 */ /* 0x000fe20003800000 */
[----:B------:R-:W-:Y:S01]  /*24a0*/  FMUL R4, R4, 0.5 ;  /* 0x3f00000004047820 */ /* 0x000fe20000400000 */
[----:B------:R-:W-:Y:S01]  /*24b0*/  FMUL R5, R5, 0.5 ;  /* 0x3f00000005057820 */ /* 0x000fe20000400000 */
[----:B------:R-:W-:Y:S01]  /*24c0*/  FADD.FTZ R16, |R17|, -RZ ;  /* 0x800000ff11107221 */ /* 0x000fe20000010200 */
[----:B------:R-:W-:Y:S01]  /*24d0*/  FMUL R14, R6, 0.5 ;  /* 0x3f000000060e7820 */ /* 0x000fe20000400000 */
[----:B------:R-:W-:-:S03]  /*24e0*/  FMUL R15, R7, 0.5 ;  /* 0x3f000000070f7820 */ /* 0x000fc60000400000 */
        /* <DEDUP_REMOVED lines=12> */
.L_x_23:
[----:B------:R-:W-:Y:S01]  /*25b0*/  IMAD.MOV.U32 R0, RZ, RZ, 0x3c80f082 ;  /* 0x3c80f082ff007424 */ /* 0x000fe200078e00ff */
[----:B------:R-:W-:-:S04]  /*25c0*/  FMUL R7, R17, R17 ;  /* 0x0000001111077220 */ /* 0x000fc80000400000 */
[----:B------:R-:W-:-:S04]  /*25d0*/  FFMA.FTZ R0, R7, R0, -0.052303962409496307373 ;  /* 0xbd563cae07007423 */ /* 0x000fc80000010000 */
[----:B------:R-:W-:-:S04]  /*25e0*/  FFMA.FTZ R0, R7, R0, 0.1331529766321182251 ;  /* 0x3e08594107007423 */ /* 0x000fc80000010000 */
[----:B------:R-:W-:-:S04]  /*25f0*/  FFMA.FTZ R0, R7, R0, -0.33332768082618713379 ;  /* 0xbeaaa9ed07007423 */ /* 0x000fc80000010000 */
[----:B------:R-:W-:-:S04]  /*2600*/  FFMA.FTZ R0, R7, R0, RZ ;  /* 0x0000000007007223 */ /* 0x000fc800000100ff */
[----:B------:R-:W-:Y:S02]  /*2610*/  FFMA.FTZ R0, R0, R17, R17 ;  /* 0x0000001100007223 */ /* 0x000fe40000010011 */
.L_x_24:
[----:B------:R-:W-:Y:S05]  /*2620*/  BSYNC B0 ;  /* 0x0000000000007941 */ /* 0x000fea0003800000 */
.L_x_22:
[----:B------:R-:W-:Y:S01]  /*2630*/  FADD R0, R0, 1 ;  /* 0x3f80000000007421 */ /* 0x000fe20000000000 */
[----:B------:R-:W-:Y:S01]  /*2640*/  FADD R13, R13, 1 ;  /* 0x3f8000000d0d7421 */ /* 0x000fe20000000000 */
[----:B------:R-:W-:Y:S01]  /*2650*/  FADD R12, R12, 1 ;  /* 0x3f8000000c0c7421 */ /* 0x000fe20000000000 */
[----:B------:R-:W-:Y:S01]  /*2660*/  FADD R11, R11, 1 ;  /* 0x3f8000000b0b7421 */ /* 0x000fe20000000000 */
[----:B------:R-:W-:Y:S01]  /*2670*/  FMUL R7, R0, R15 ;  /* 0x0000000f00077220 */ /* 0x000fe20000400000 */
[----:B------:R-:W-:Y:S01]  /*2680*/  FMUL R13, R13, R14 ;  /* 0x0000000e0d0d7220 */ /* 0x000fe20000400000 */
[----:B------:R-:W-:Y:S01]  /*2690*/  FMUL R5, R12, R5 ;  /* 0x000000050c057220 */ /* 0x000fe20000400000 */
[----:B------:R-:W-:Y:S01]  /*26a0*/  FMUL R11, R11, R4 ;  /* 0x000000040b0b7220 */ /* 0x000fe20000400000 */
[C---:B0-----:R-:W-:Y:S01]  /*26b0*/  FMUL R7, R2.reuse, R7 ;  /* 0x0000000702077220 */ /* 0x041fe20000400000 */
[C---:B------:R-:W-:Y:S01]  /*26c0*/  FMUL R13, R2.reuse, R13 ;  /* 0x0000000d020d7220 */ /* 0x040fe20000400000 */
[C---:B------:R-:W-:Y:S01]  /*26d0*/  FMUL R5, R2.reuse, R5 ;  /* 0x0000000502057220 */ /* 0x040fe20000400000 */
[----:B------:R-:W-:-:S03]  /*26e0*/  FMUL R11, R2, R11 ;  /* 0x0000000b020b7220 */ /* 0x000fc60000400000 */
[----:B------:R-:W0:Y:S08]  /*26f0*/  FRND R7, R7 ;  /* 0x0000000700077307 */ /* 0x000e300000201000 */
[----:B------:R-:W1:Y:S08]  /*2700*/  FRND R13, R13 ;  /* 0x0000000d000d7307 */ /* 0x000e700000201000 */
[----:B------:R-:W2:Y:S01]  /*2710*/  FRND R5, R5 ;  /* 0x0000000500057307 */ /* 0x000ea20000201000 */
[----:B0-----:R-:W-:-:S02]  /*2720*/  FSETP.GT.AND P2, PT, R7, -127, PT ;  /* 0xc2fe00000700780b */ /* 0x001fc40003f44000 */
[----:B------:R-:W-:-:S05]  /*2730*/  FSETP.NAN.AND P4, PT, R7, R7, PT ;  /* 0x000000070700720b */ /* 0x000fca0003f88000 */
[----:B------:R-:W0:Y:S01]  /*2740*/  FRND R11, R11 ;  /* 0x0000000b000b7307 */ /* 0x000e220000201000 */
[----:B-1----:R-:W-:-:S05]  /*2750*/  FSETP.GT.AND P3, PT, R13, -127, PT ;  /* 0xc2fe00000d00780b */ /* 0x002fca0003f64000 */
[----:B------:R-:W-:Y:S02]  /*2760*/  @!P2 FSEL R7, R7, -127, P4 ;  /* 0xc2fe00000707a808 */ /* 0x000fe40002000000 */
[----:B--2---:R-:W-:Y:S02]  /*2770*/  FSETP.GT.AND P0, PT, R5, -127, PT ;  /* 0xc2fe00000500780b */ /* 0x004fe40003f04000 */
[----:B------:R-:W-:Y:S01]  /*2780*/  FSETP.NAN.AND P4, PT, R13, R13, PT ;  /* 0x0000000d0d00720b */ /* 0x000fe20003f88000 */
[----:B------:R-:W1:Y:S01]  /*2790*/  F2I.S16.TRUNC.NTZ R6, R7 ;  /* 0x0000000700067305 */ /* 0x000e62000020e900 */
[----:B------:R-:W-:Y:S02]  /*27a0*/  FSETP.GEU.AND P6, PT, R7, 127, PT ;  /* 0x42fe00000700780b */ /* 0x000fe40003fce000 */
[----:B------:R-:W-:Y:S02]  /*27b0*/  @!P3 FSEL R13, R13, -127, P4 ;  /* 0xc2fe00000d0db808 */ /* 0x000fe40002000000 */
[----:B0-----:R-:W-:-:S02]  /*27c0*/  FSETP.GT.AND P2, PT, R11, -127, PT ;  /* 0xc2fe00000b00780b */ /* 0x001fc40003f44000 */
[----:B------:R-:W-:Y:S01]  /*27d0*/  FSETP.NAN.AND P3, PT, R5, R5, PT ;  /* 0x000000050500720b */ /* 0x000fe20003f68000 */
[----:B------:R-:W0:Y:S01]  /*27e0*/  F2I.S16.TRUNC.NTZ R12, R13 ;  /* 0x0000000d000c7305 */ /* 0x000e22000020e900 */
[----:B------:R-:W-:Y:S02]  /*27f0*/  FSETP.NAN.AND P5, PT, R7, R7, PT ;  /* 0x000000070700720b */ /* 0x000fe40003fa8000 */
[----:B------:R-:W-:Y:S02]  /*2800*/  @!P0 FSEL R5, R5, -127, P3 ;  /* 0xc2fe000005058808 */ /* 0x000fe40001800000 */
[----:B------:R-:W-:Y:S02]  /*2810*/  FSETP.NAN.AND P0, PT, R11, R11, PT ;  /* 0x0000000b0b00720b */ /* 0x000fe40003f08000 */
[----:B------:R-:W-:Y:S01]  /*2820*/  FSETP.NAN.AND P4, PT, R13, R13, PT ;  /* 0x0000000d0d00720b */ /* 0x000fe20003f88000 */
[----:B------:R0:W2:Y:S01]  /*2830*/  F2I.S16.TRUNC.NTZ R0, R5 ;  /* 0x0000000500007305 */ /* 0x0000a2000020e900 */
[----:B-1----:R-:W-:-:S02]  /*2840*/  LOP3.LUT R6, R6, 0xffff, RZ, 0xc0, !PT ;  /* 0x0000ffff06067812 */ /* 0x002fc400078ec0ff */
[----:B------:R-:W-:Y:S02]  /*2850*/  @!P2 FSEL R11, R11, -127, P0 ;  /* 0xc2fe00000b0ba808 */ /* 0x000fe40000000000 */
[----:B------:R-:W-:Y:S02]  /*2860*/  FSETP.GEU.AND P0, PT, R13, 127, PT ;  /* 0x42fe00000d00780b */ /* 0x000fe40003f0e000 */
[----:B------:R-:W-:Y:S01]  /*2870*/  @P6 SEL R6, R6, 0x7f, P5 ;  /* 0x0000007f06066807 */ /* 0x000fe20002800000 */
[----:B------:R-:W1:Y:S01]  /*2880*/  F2I.S16.TRUNC.NTZ R4, R11 ;  /* 0x0000000b00047305 */ /* 0x000e62000020e900 */
[C---:B------:R-:W-:Y:S02]  /*2890*/  FSETP.GEU.AND P2, PT, R5.reuse, 127, PT ;  /* 0x42fe00000500780b */ /* 0x040fe40003f4e000 */
[----:B------:R-:W-:Y:S02]  /*28a0*/  FSETP.NAN.AND P6, PT, R5, R5, PT ;  /* 0x000000050500720b */ /* 0x000fe40003fc8000 */
[----:B0-----:R-:W-:-:S02]  /*28b0*/  LOP3.LUT R5, R12, 0xffff, RZ, 0xc0, !PT ;  /* 0x0000ffff0c057812 */ /* 0x001fc400078ec0ff */
[C---:B------:R-:W-:Y:S02]  /*28c0*/  FSETP.GEU.AND P3, PT, R11.reuse, 127, PT ;  /* 0x42fe00000b00780b */ /* 0x040fe40003f6e000 */
[----:B------:R-:W-:Y:S02]  /*28d0*/  FSETP.NAN.AND P5, PT, R11, R11, PT ;  /* 0x0000000b0b00720b */ /* 0x000fe40003fa8000 */
[----:B------:R-:W-:Y:S02]  /*28e0*/  @P0 SEL R5, R5, 0x7f, P4 ;  /* 0x0000007f05050807 */ /* 0x000fe40002000000 */
[----:B--2---:R-:W-:Y:S02]  /*28f0*/  LOP3.LUT R0, R0, 0xffff, RZ, 0xc0, !PT ;  /* 0x0000ffff00007812 */ /* 0x004fe400078ec0ff */
[----:B------:R-:W-:Y:S02]  /*2900*/  PRMT R6, R5, 0x3340, R6 ;  /* 0x0000334005067816 */ /* 0x000fe40000000006 */
[----:B-1----:R-:W-:-:S02]  /*2910*/  LOP3.LUT R7, R4, 0xffff, RZ, 0xc0, !PT ;  /* 0x0000ffff04077812 */ /* 0x002fc400078ec0ff */
[C---:B------:R-:W-:Y:S02]  /*2920*/  IADD3 R4, P0, R9.reuse, c[0x0][0x1a0], RZ ;  /* 0x0000680009047a10 */ /* 0x040fe40007f1e0ff */
[----:B------:R-:W-:Y:S02]  /*2930*/  @P2 SEL R0, R0, 0x7f, P6 ;  /* 0x0000007f00002807 */ /* 0x000fe40003000000 */
[----:B------:R-:W-:Y:S02]  /*2940*/  LEA.HI.X.SX32 R5, R9, c[0x0][0x1a4], 0x1, P0 ;  /* 0x0000690009057a11 */ /* 0x000fe400000f0eff */
[----:B------:R-:W-:Y:S02]  /*2950*/  IADD3 R10, P0, R10, 0x400, RZ ;  /* 0x000004000a0a7810 */ /* 0x000fe40007f1e0ff */
[----:B------:R-:W-:-:S03]  /*2960*/  @P3 SEL R7, R7, 0x7f, P5 ;  /* 0x0000007f07073807 */ /* 0x000fc60002800000 */
[----:B------:R-:W-:Y:S01]  /*2970*/  IMAD.X R8, RZ, RZ, R8, P0 ;  /* 0x000000ffff087224 */ /* 0x000fe200000e0608 */
[----:B------:R-:W-:Y:S02]  /*2980*/  ISETP.GE.U32.AND P0, PT, R10, 0x2c00, PT ;  /* 0x00002c000a00780c */ /* 0x000fe40003f06070 */
[----:B------:R-:W-:Y:S02]  /*2990*/  PRMT R7, R7, 0x3340, R0 ;  /* 0x0000334007077816 */ /* 0x000fe40000000000 */
[----:B------:R-:W-:Y:S02]  /*29a0*/  ISETP.GE.U32.AND.EX P0, PT, R8, RZ, PT, P0 ;  /* 0x000000ff0800720c */ /* 0x000fe40003f06100 */
[----:B------:R-:W-:-:S05]  /*29b0*/  PRMT R7, R7, 0x5410, R6 ;  /* 0x0000541007077816 */ /* 0x000fca0000000006 */
[----:B------:R0:W-:Y:S06]  /*29c0*/  @!P1 STG.E [R4.64], R7 ;  /* 0x0000000704009986 */ /* 0x0001ec000c101906 */
[----:B------:R-:W-:Y:S05]  /*29d0*/  @P0 EXIT ;  /* 0x000000000000094d */ /* 0x000fea0003800000 */
[----:B------:R-:W-:Y:S05]  /*29e0*/  BRA `(.L_x_25) ;  /* 0xfffff52000007947 */ /* 0x000fea000383ffff */
.L_x_26:
[----:B------:R-:W-:-:S00]  /*29f0*/  BRA `(.L_x_26) ;  /* 0xfffffff000007947 */ /* 0x000fc0000383ffff */
[----:B------:R-:W-:-:S00]  /*2a00*/  NOP ;  /* 0x0000000000007918 */ /* 0x000fc00000000000 */
[----:B------:R-:W-:-:S00]  /*2a10*/  NOP ;  /* 0x0000000000007918 */ /* 0x000fc00000000000 */
[----:B------:R-:W-:-:S00]  /*2a20*/  NOP ;  /* 0x0000000000007918 */ /* 0x000fc00000000000 */
[----:B------:R-:W-:-:S00]  /*2a30*/  NOP ;  /* 0x0000000000007918 */ /* 0x000fc00000000000 */
[----:B------:R-:W-:-:S00]  /*2a40*/  NOP ;  /* 0x0000000000007918 */ /* 0x000fc00000000000 */
[----:B------:R-:W-:-:S00]  /*2a50*/  NOP ;  /* 0x0000000000007918 */ /* 0x000fc00000000000 */
[----:B------:R-:W-:-:S00]  /*2a60*/  NOP ;  /* 0x0000000000007918 */ /* 0x000fc00000000000 */
[----:B------:R-:W-:-:S00]  /*2a70*/  NOP ;  /* 0x0000000000007918 */ /* 0x000fc00000000000 */
.L_x_27:


//--------------------- .nv.global.init           --------------------------
	.section	.nv.global.init,"aw",@progbits
.nv.global.init:
	.type		_$_str,@object
	.size		_$_str,(.L_0 - _$_str)
_$_str:
        /*0000*/ 	.byte	0x5f, 0x5f, 0x43, 0x55, 0x44, 0x41, 0x5f, 0x46, 0x54, 0x5a, 0x00
.L_0:


//--------------------- .nv.shared.triton_red_fused__to_copy_add_amax_amin_clamp_gelu_mul_reciprocal_17 --------------------------
	.section	.nv.shared.triton_red_fused__to_copy_add_amax_amin_clamp_gelu_mul_reciprocal_17,"aw",@nobits
	.sectionflags	@""
	.align	16
